def matmul_kernel(
    a_ptr,
    b_ptr,
    c_ptr,
    M,
    N,
    K,
    stride_am,
    stride_ak,
    stride_bk,
    stride_bn,
    stride_cm,
    stride_cn,
    BLOCK_M: tl.constexpr,
    BLOCK_N: tl.constexpr,
    BLOCK_K: tl.constexpr,
    GROUP_M: tl.constexpr,
):
    pid = tl.program_id(axis=0)
    num_pid_m = tl.cdiv(M, BLOCK_M)
    num_pid_n = tl.cdiv(N, BLOCK_N)
    num_pid_in_group = GROUP_M * num_pid_n
    group_id = pid // num_pid_in_group
    first_pid_m = group_id * GROUP_M
    group_size_m = min(num_pid_m - first_pid_m, GROUP_M)
    pid_m = first_pid_m + ((pid % num_pid_in_group) % group_size_m)
    pid_n = (pid % num_pid_in_group) // group_size_m

    offs_am = (pid_m * BLOCK_M + tl.arange(0, BLOCK_M)) % M
    offs_bn = (pid_n * BLOCK_N + tl.arange(0, BLOCK_N)) % N
    offs_k = tl.arange(0, BLOCK_K)
    a_ptrs = a_ptr + offs_am[:, None] * stride_am + offs_k[None, :] * stride_ak
    b_ptrs = b_ptr + offs_k[:, None] * stride_bk + offs_bn[None, :] * stride_bn

    acc = tl.zeros((BLOCK_M, BLOCK_N), dtype=tl.float32)
    for kk in range(0, tl.cdiv(K, BLOCK_K)):
        a = tl.load(a_ptrs, mask=offs_k[None, :] < K - kk * BLOCK_K, other=0.0)
        b = tl.load(b_ptrs, mask=offs_k[:, None] < K - kk * BLOCK_K, other=0.0)
        acc = tl.dot(a, b, acc)
        a_ptrs += BLOCK_K * stride_ak
        b_ptrs += BLOCK_K * stride_bk

    c = acc.to(c_ptr.dtype.element_ty)
    offs_cm = pid_m * BLOCK_M + tl.arange(0, BLOCK_M)
    offs_cn = pid_n * BLOCK_N + tl.arange(0, BLOCK_N)
    c_ptrs = c_ptr + offs_cm[:, None] * stride_cm + offs_cn[None, :] * stride_cn
    mask = (offs_cm[:, None] < M) & (offs_cn[None, :] < N)
    tl.store(c_ptrs, c, mask=mask)

# config = {"BLOCK_K": 64, "BLOCK_M": 256, "BLOCK_N": 32, "GROUP_M": 8, "arch": "sm_90", "dtype": "fp16", "num_ctas": 1, "num_stages": 3, "num_warps": 4}
# arch = sm_90


// ===== COMPILED SASS (sm_90a) =====

	.target	sm_90a

	.elftype	@"ET_EXEC"


//--------------------- .note.nv.tkinfo           --------------------------
	.section	.note.nv.tkinfo,"",@"SHT_NOTE"
	.sectionflags	@"SHF_NOTE_NV_TKINFO"
	.tkinfo
        /*0018*/ 	.word	0x00000002
        /*0030*/ 	.string	""
        /*0030*/ 	.string	"ptxas"
        /*0030*/ 	.string	"Cuda compilation tools, release 13.0, V13.0.88"
        /*0030*/ 	.string	"Build cuda_13.0.r13.0/compiler.36424714_0"
        /*0030*/ 	.string	"-v  -suppress-debug-info  -lineinfo  -arch sm_90a "



//--------------------- .note.nv.cuinfo           --------------------------
	.section	.note.nv.cuinfo,"",@"SHT_NOTE"
	.sectionflags	@"SHF_NOTE_NV_CUINFO"
        /*0018*/ 	.short	0x0002
        /*001a*/ 	.short	0x005a
        /*001c*/ 	.short	0x0082
	.zero		2


//--------------------- .nv.info                  --------------------------
	.section	.nv.info,"",@"SHT_CUDA_INFO"
	.align	4


	//----- nvinfo : EIATTR_REGCOUNT
	.align		4
        /*0000*/ 	.byte	0x04, 0x2f
        /*0002*/ 	.short	(.L_1 - .L_0)
	.align		4
.L_0:
        /*0004*/ 	.word	index@(matmul_kernel)
        /*0008*/ 	.word	0x000000ff


	//----- nvinfo : EIATTR_FRAME_SIZE
	.align		4
.L_1:
        /*000c*/ 	.byte	0x04, 0x11
        /*000e*/ 	.short	(.L_3 - .L_2)
	.align		4
.L_2:
        /*0010*/ 	.word	index@(matmul_kernel)
        /*0014*/ 	.word	0x00000468


	//----- nvinfo : EIATTR_MIN_STACK_SIZE
	.align		4
.L_3:
        /*0018*/ 	.byte	0x04, 0x12
        /*001a*/ 	.short	(.L_5 - .L_4)
	.align		4
.L_4:
        /*001c*/ 	.word	index@(matmul_kernel)
        /*0020*/ 	.word	0x00000468
.L_5:


//--------------------- .nv.compat                --------------------------
	.section	.nv.compat,"",@"SHT_CUDA_COMPAT_INFO"
	.align	4
        /*0000*/ 	.byte	0x02, 0x09, 0x01, 0x00, 0x02, 0x02, 0x04, 0x00, 0x02, 0x05, 0x05, 0x00, 0x03, 0x07, 0x01, 0x01
        /*0010*/ 	.byte	0x02, 0x03, 0x00, 0x00, 0x02, 0x06, 0x01, 0x00, 0x04, 0x0b, 0x08, 0x00, 0x00, 0x00, 0x00, 0x00
        /*0020*/ 	.byte	0x00, 0x00, 0x00, 0x00


//--------------------- .nv.info.matmul_kernel    --------------------------
	.section	.nv.info.matmul_kernel,"",@"SHT_CUDA_INFO"
	.sectionflags	@""
	.align	4


	//----- nvinfo : EIATTR_CUDA_API_VERSION
	.align		4
        /*0000*/ 	.byte	0x04, 0x37
        /*0002*/ 	.short	(.L_7 - .L_6)
.L_6:
        /*0004*/ 	.word	0x00000082


	//----- nvinfo : EIATTR_KPARAM_INFO
	.align		4
.L_7:
        /*0008*/ 	.byte	0x04, 0x17
        /*000a*/ 	.short	(.L_9 - .L_8)
.L_8:
        /*000c*/ 	.word	0x00000000
        /*0010*/ 	.short	0x000d
        /*0012*/ 	.short	0x0048
        /*0014*/ 	.byte	0x00, 0xf4, 0x21, 0x00


	//----- nvinfo : EIATTR_KPARAM_INFO
	.align		4
.L_9:
        /*0018*/ 	.byte	0x04, 0x17
        /*001a*/ 	.short	(.L_11 - .L_10)
.L_10:
        /*001c*/ 	.word	0x00000000
        /*0020*/ 	.short	0x000c
        /*0022*/ 	.short	0x0040
        /*0024*/ 	.byte	0x00, 0xf4, 0x21, 0x00


	//----- nvinfo : EIATTR_KPARAM_INFO
	.align		4
.L_11:
        /*0028*/ 	.byte	0x04, 0x17
        /*002a*/ 	.short	(.L_13 - .L_12)
.L_12:
        /*002c*/ 	.word	0x00000000
        /*0030*/ 	.short	0x000b
        /*0032*/ 	.short	0x0038
        /*0034*/ 	.byte	0x00, 0xf0, 0x11, 0x00


	//----- nvinfo : EIATTR_KPARAM_INFO
	.align		4
.L_13:
        /*0038*/ 	.byte	0x04, 0x17
        /*003a*/ 	.short	(.L_15 - .L_14)
.L_14:
        /*003c*/ 	.word	0x00000000
        /*0040*/ 	.short	0x000a
        /*0042*/ 	.short	0x0034
        /*0044*/ 	.byte	0x00, 0xf0, 0x11, 0x00


	//----- nvinfo : EIATTR_KPARAM_INFO
	.align		4
.L_15:
        /*0048*/ 	.byte	0x04, 0x17
        /*004a*/ 	.short	(.L_17 - .L_16)
.L_16:
        /*004c*/ 	.word	0x00000000
        /*0050*/ 	.short	0x0009
        /*0052*/ 	.short	0x0030
        /*0054*/ 	.byte	0x00, 0xf0, 0x11, 0x00


	//----- nvinfo : EIATTR_KPARAM_INFO
	.align		4
.L_17:
        /*0058*/ 	.byte	0x04, 0x17
        /*005a*/ 	.short	(.L_19 - .L_18)
.L_18:
        /*005c*/ 	.word	0x00000000
        /*0060*/ 	.short	0x0008
        /*0062*/ 	.short	0x002c
        /*0064*/ 	.byte	0x00, 0xf0, 0x11, 0x00


	//----- nvinfo : EIATTR_KPARAM_INFO
	.align		4
.L_19:
        /*0068*/ 	.byte	0x04, 0x17
        /*006a*/ 	.short	(.L_21 - .L_20)
.L_20:
        /*006c*/ 	.word	0x00000000
        /*0070*/ 	.short	0x0007
        /*0072*/ 	.short	0x0028
        /*0074*/ 	.byte	0x00, 0xf0, 0x11, 0x00


	//----- nvinfo : EIATTR_KPARAM_INFO
	.align		4
.L_21:
        /*0078*/ 	.byte	0x04, 0x17
        /*007a*/ 	.short	(.L_23 - .L_22)
.L_22:
        /*007c*/ 	.word	0x00000000
        /*0080*/ 	.short	0x0006
        /*0082*/ 	.short	0x0024
        /*0084*/ 	.byte	0x00, 0xf0, 0x11, 0x00


	//----- nvinfo : EIATTR_KPARAM_INFO
	.align		4
.L_23:
        /*0088*/ 	.byte	0x04, 0x17
        /*008a*/ 	.short	(.L_25 - .L_24)
.L_24:
        /*008c*/ 	.word	0x00000000
        /*0090*/ 	.short	0x0005
        /*0092*/ 	.short	0x0020
        /*0094*/ 	.byte	0x00, 0xf0, 0x11, 0x00


	//----- nvinfo : EIATTR_KPARAM_INFO
	.align		4
.L_25:
        /*0098*/ 	.byte	0x04, 0x17
        /*009a*/ 	.short	(.L_27 - .L_26)
.L_26:
        /*009c*/ 	.word	0x00000000
        /*00a0*/ 	.short	0x0004
        /*00a2*/ 	.short	0x001c
        /*00a4*/ 	.byte	0x00, 0xf0, 0x11, 0x00


	//----- nvinfo : EIATTR_KPARAM_INFO
	.align		4
.L_27:
        /*00a8*/ 	.byte	0x04, 0x17
        /*00aa*/ 	.short	(.L_29 - .L_28)
.L_28:
        /*00ac*/ 	.word	0x00000000
        /*00b0*/ 	.short	0x0003
        /*00b2*/ 	.short	0x0018
        /*00b4*/ 	.byte	0x00, 0xf0, 0x11, 0x00


	//----- nvinfo : EIATTR_KPARAM_INFO
	.align		4
.L_29:
        /*00b8*/ 	.byte	0x04, 0x17
        /*00ba*/ 	.short	(.L_31 - .L_30)
.L_30:
        /*00bc*/ 	.word	0x00000000
        /*00c0*/ 	.short	0x0002
        /*00c2*/ 	.short	0x0010
        /*00c4*/ 	.byte	0x00, 0xf4, 0x21, 0x00


	//----- nvinfo : EIATTR_KPARAM_INFO
	.align		4
.L_31:
        /*00c8*/ 	.byte	0x04, 0x17
        /*00ca*/ 	.short	(.L_33 - .L_32)
.L_32:
        /*00cc*/ 	.word	0x00000000
        /*00d0*/ 	.short	0x0001
        /*00d2*/ 	.short	0x0008
        /*00d4*/ 	.byte	0x00, 0xf4, 0x21, 0x00


	//----- nvinfo : EIATTR_KPARAM_INFO
	.align		4
.L_33:
        /*00d8*/ 	.byte	0x04, 0x17
        /*00da*/ 	.short	(.L_35 - .L_34)
.L_34:
        /*00dc*/ 	.word	0x00000000
        /*00e0*/ 	.short	0x0000
        /*00e2*/ 	.short	0x0000
        /*00e4*/ 	.byte	0x00, 0xf4, 0x21, 0x00


	//----- nvinfo : EIATTR_SPARSE_MMA_MASK
	.align		4
.L_35:
        /*00e8*/ 	.byte	0x03, 0x50
        /*00ea*/ 	.short	0x0000


	//----- nvinfo : EIATTR_MAXREG_COUNT
	.align		4
        /*00ec*/ 	.byte	0x03, 0x1b
        /*00ee*/ 	.short	0x00ff


	//----- nvinfo : EIATTR_NUM_BARRIERS
	.align		4
        /*00f0*/ 	.byte	0x02, 0x4c
        /*00f2*/ 	.byte	0x01
	.zero		1


	//----- nvinfo : EIATTR_ANNOTATIONS
	.align		4
        /*00f4*/ 	.byte	0x04, 0x55
        /*00f6*/ 	.short	(.L_37 - .L_36)


	//   ....[0]....
.L_36:
        /*00f8*/ 	.word	0x00000001
        /*00fc*/ 	.byte	0x30, 0x06, 0x00, 0x00, 0x01, 0x00, 0x00, 0x00, 0x40, 0x06, 0x00, 0x00, 0x01, 0x00, 0x00, 0x00
        /* <DEDUP_REMOVED lines=474> */
        /*1eac*/ 	.byte	0x60, 0xb6, 0x00, 0x00, 0x01, 0x00, 0x00, 0x00, 0x70, 0xb6, 0x00, 0x00


	//----- nvinfo : EIATTR_MERCURY_ISA_VERSION
	.align		4
.L_37:
        /*1eb8*/ 	.byte	0x03, 0x5f
        /*1eba*/ 	.short	0x0101


	//----- nvinfo : EIATTR_EXIT_INSTR_OFFSETS
	.align		4
        /*1ebc*/ 	.byte	0x04, 0x1c
        /*1ebe*/ 	.short	(.L_39 - .L_38)


	//   ....[0]....
.L_38:
        /*1ec0*/ 	.word	0x0000cd80


	//   ....[1]....
        /*1ec4*/ 	.word	0x0000cdb0


	//----- nvinfo : EIATTR_REQNTID
	.align		4
.L_39:
        /*1ec8*/ 	.byte	0x04, 0x10
        /*1eca*/ 	.short	(.L_41 - .L_40)
.L_40:
        /*1ecc*/ 	.word	0x00000080
        /*1ed0*/ 	.word	0x00000001
        /*1ed4*/ 	.word	0x00000001


	//----- nvinfo : EIATTR_CBANK_PARAM_SIZE
	.align		4
.L_41:
        /*1ed8*/ 	.byte	0x03, 0x19
        /*1eda*/ 	.short	0x0050


	//----- nvinfo : EIATTR_PARAM_CBANK
	.align		4
        /*1edc*/ 	.byte	0x04, 0x0a
        /*1ede*/ 	.short	(.L_43 - .L_42)
	.align		4
.L_42:
        /*1ee0*/ 	.word	index@(.nv.constant0.matmul_kernel)
        /*1ee4*/ 	.short	0x0210
        /*1ee6*/ 	.short	0x0050


	//----- nvinfo : EIATTR_SW_WAR
	.align		4
.L_43:
        /*1ee8*/ 	.byte	0x04, 0x36
        /*1eea*/ 	.short	(.L_45 - .L_44)
.L_44:
        /*1eec*/ 	.word	0x00000008
.L_45:


//--------------------- .nv.callgraph             --------------------------
	.section	.nv.callgraph,"",@"SHT_CUDA_CALLGRAPH"
	.align	4
	.sectionentsize	8
	.align		4
        /*0000*/ 	.word	0x00000000
	.align		4
        /*0004*/ 	.word	0xffffffff
	.align		4
        /*0008*/ 	.word	0x00000000
	.align		4
        /*000c*/ 	.word	0xfffffffe
	.align		4
        /*0010*/ 	.word	0x00000000
	.align		4
        /*0014*/ 	.word	0xfffffffd
	.align		4
        /*0018*/ 	.word	0x00000000
	.align		4
        /*001c*/ 	.word	0xfffffffc


//--------------------- .text.matmul_kernel       --------------------------
	.section	.text.matmul_kernel,"ax",@progbits
	.align	128
        .global         matmul_kernel
        .type           matmul_kernel,@function
        .size           matmul_kernel,(.L_x_3 - matmul_kernel)
        .other          matmul_kernel,@"STO_CUDA_ENTRY STV_DEFAULT"
matmul_kernel:
.text.matmul_kernel:
[----:B------:R-:W0:Y:S08]  /*0000*/  LDC R1, c[0x0][0x28] ;  /* 0x00000a00ff017b82 */ /* 0x000e300000000800 */
[----:B------:R-:W1:Y:S01]  /*0010*/  LDC.64 R2, c[0x0][0x228] ;  /* 0x00008a00ff027b82 */ /* 0x000e620000000a00 */
[----:B------:R-:W2:Y:S01]  /*0020*/  S2R R7, SR_CTAID.X ;  /* 0x0000000000077919 */ /* 0x000ea20000002500 */
[----:B0-----:R-:W-:Y:S01]  /*0030*/  VIADD R1, R1, 0xfffffb98 ;  /* 0xfffffb9801017836 */ /* 0x001fe20000000000 */
[----:B------:R-:W-:Y:S01]  /*0040*/  UMOV UR4, 0x400 ;  /* 0x0000040000047882 */ /* 0x000fe20000000000 */
[----:B------:R-:W-:Y:S01]  /*0050*/  ULDC.64 UR6, c[0x0][0x208] ;  /* 0x0000820000067ab9 */ /* 0x000fe20000000a00 */
[----:B------:R-:W0:Y:S01]  /*0060*/  S2R R23, SR_TID.X ;  /* 0x0000000000177919 */ /* 0x000e220000002100 */
[----:B------:R-:W-:-:S02]  /*0070*/  CS2R R14, SRZ ;  /* 0x00000000000e7805 */ /* 0x000fc4000001ff00 */
[----:B------:R-:W-:Y:S01]  /*0080*/  CS2R R32, SRZ ;  /* 0x0000000000207805 */ /* 0x000fe2000001ff00 */
[----:B------:R-:W3:Y:S01]  /*0090*/  LDC R31, c[0x0][0x230] ;  /* 0x00008c00ff1f7b82 */ /* 0x000ee20000000800 */
[----:B------:R-:W-:Y:S02]  /*00a0*/  CS2R R34, SRZ ;  /* 0x0000000000227805 */ /* 0x000fe4000001ff00 */
[----:B------:R-:W-:Y:S02]  /*00b0*/  CS2R R36, SRZ ;  /* 0x0000000000247805 */ /* 0x000fe4000001ff00 */
[----:B------:R-:W-:Y:S02]  /*00c0*/  CS2R R38, SRZ ;  /* 0x0000000000267805 */ /* 0x000fe4000001ff00 */
[----:B------:R-:W-:Y:S02]  /*00d0*/  CS2R R52, SRZ ;  /* 0x0000000000347805 */ /* 0x000fe4000001ff00 */
[----:B------:R-:W-:-:S02]  /*00e0*/  CS2R R54, SRZ ;  /* 0x0000000000367805 */ /* 0x000fc4000001ff00 */
[----:B------:R-:W-:Y:S02]  /*00f0*/  CS2R R68, SRZ ;  /* 0x0000000000447805 */ /* 0x000fe4000001ff00 */
[----:B------:R-:W-:Y:S01]  /*0100*/  CS2R R70, SRZ ;  /* 0x0000000000467805 */ /* 0x000fe2000001ff00 */
[----:B------:R-:W4:Y:S01]  /*0110*/  S2UR UR5, SR_CgaCtaId ;  /* 0x00000000000579c3 */ /* 0x000f220000008800 */
[----:B------:R-:W-:Y:S02]  /*0120*/  CS2R R88, SRZ ;  /* 0x0000000000587805 */ /* 0x000fe4000001ff00 */
[----:B------:R-:W-:Y:S02]  /*0130*/  CS2R R90, SRZ ;  /* 0x00000000005a7805 */ /* 0x000fe4000001ff00 */
[----:B------:R-:W-:Y:S02]  /*0140*/  CS2R R92, SRZ ;  /* 0x00000000005c7805 */ /* 0x000fe4000001ff00 */
[----:B------:R-:W-:Y:S01]  /*0150*/  CS2R R94, SRZ ;  /* 0x00000000005e7805 */ /* 0x000fe2000001ff00 */
[----:B-1----:R-:W-:-:S05]  /*0160*/  VIADD R0, R3, 0x1f ;  /* 0x0000001f03007836 */ /* 0x002fca0000000000 */
[----:B------:R-:W-:Y:S01]  /*0170*/  SHF.R.S32.HI R5, RZ, 0x1f, R0 ;  /* 0x0000001fff057819 */ /* 0x000fe20000011400 */
[----:B---3--:R-:W-:-:S03]  /*0180*/  VIADD R31, R31, 0x3f ;  /* 0x0000003f1f1f7836 */ /* 0x008fc60000000000 */
[----:B------:R-:W-:Y:S02]  /*0190*/  LEA.HI R5, R5, R0, RZ, 0x5 ;  /* 0x0000000005057211 */ /* 0x000fe400078f28ff */
[----:B--2---:R-:W-:Y:S02]  /*01a0*/  IABS R10, R7 ;  /* 0x00000007000a7213 */ /* 0x004fe40000000000 */
[----:B------:R-:W-:Y:S01]  /*01b0*/  SHF.R.S32.HI R5, RZ, 0x5, R5 ;  /* 0x00000005ff057819 */ /* 0x000fe20000011405 */
[----:B----4-:R-:W-:-:S04]  /*01c0*/  ULEA UR4, UR5, UR4, 0x18 ;  /* 0x0000000405047291 */ /* 0x010fc8000f8ec03f */
[----:B------:R-:W-:-:S05]  /*01d0*/  IMAD.SHL.U32 R6, R5, 0x8, RZ ;  /* 0x0000000805067824 */ /* 0x000fca00078e00ff */
[-C--:B------:R-:W-:Y:S02]  /*01e0*/  IABS R9, R6.reuse ;  /* 0x0000000600097213 */ /* 0x080fe40000000000 */
[----:B------:R-:W-:Y:S02]  /*01f0*/  IABS R12, R6 ;  /* 0x00000006000c7213 */ /* 0x000fe40000000000 */
[----:B------:R-:W1:Y:S08]  /*0200*/  I2F.RP R0, R9 ;  /* 0x0000000900007306 */ /* 0x000e700000209400 */
[----:B-1----:R-:W1:Y:S02]  /*0210*/  MUFU.RCP R0, R0 ;  /* 0x0000000000007308 */ /* 0x002e640000001000 */
[----:B-1----:R-:W-:-:S02]  /*0220*/  VIADD R4, R0, 0xffffffe ;  /* 0x0ffffffe00047836 */ /* 0x002fc40000000000 */
[----:B------:R-:W-:-:S04]  /*0230*/  IMAD.MOV R0, RZ, RZ, -R12 ;  /* 0x000000ffff007224 */ /* 0x000fc800078e0a0c */
[----:B------:R1:W2:Y:S02]  /*0240*/  F2I.FTZ.U32.TRUNC.NTZ R5, R4 ;  /* 0x0000000400057305 */ /* 0x0002a4000021f000 */
[----:B-1----:R-:W-:Y:S02]  /*0250*/  IMAD.MOV.U32 R4, RZ, RZ, RZ ;  /* 0x000000ffff047224 */ /* 0x002fe400078e00ff */
[----:B--2---:R-:W-:-:S04]  /*0260*/  IMAD.MOV R8, RZ, RZ, -R5 ;  /* 0x000000ffff087224 */ /* 0x004fc800078e0a05 */
[----:B------:R-:W-:Y:S02]  /*0270*/  IMAD R11, R8, R9, RZ ;  /* 0x00000009080b7224 */ /* 0x000fe400078e02ff */
[----:B------:R-:W-:Y:S02]  /*0280*/  IMAD.MOV.U32 R8, RZ, RZ, R10 ;  /* 0x000000ffff087224 */ /* 0x000fe400078e000a */
[----:B------:R-:W-:-:S06]  /*0290*/  IMAD.HI.U32 R5, R5, R11, R4 ;  /* 0x0000000b05057227 */ /* 0x000fcc00078e0004 */
[----:B------:R-:W-:-:S04]  /*02a0*/  IMAD.HI.U32 R5, R5, R8, RZ ;  /* 0x0000000805057227 */ /* 0x000fc800078e00ff */
[----:B------:R-:W-:-:S05]  /*02b0*/  IMAD R0, R5, R0, R8 ;  /* 0x0000000005007224 */ /* 0x000fca00078e0208 */
[----:B------:R-:W-:-:S13]  /*02c0*/  ISETP.GT.U32.AND P1, PT, R9, R0, PT ;  /* 0x000000000900720c */ /* 0x000fda0003f24070 */
[----:B------:R-:W-:Y:S02]  /*02d0*/  @!P1 IMAD.IADD R0, R0, 0x1, -R9 ;  /* 0x0000000100009824 */ /* 0x000fe400078e0a09 */
[----:B------:R-:W-:Y:S01]  /*02e0*/  @!P1 VIADD R5, R5, 0x1 ;  /* 0x0000000105059836 */ /* 0x000fe20000000000 */
[----:B------:R-:W-:Y:S02]  /*02f0*/  ISETP.NE.AND P1, PT, R6, RZ, PT ;  /* 0x000000ff0600720c */ /* 0x000fe40003f25270 */
[----:B------:R-:W-:Y:S02]  /*0300*/  ISETP.GE.U32.AND P0, PT, R0, R9, PT ;  /* 0x000000090000720c */ /* 0x000fe40003f06070 */
[----:B------:R-:W-:-:S04]  /*0310*/  LOP3.LUT R0, R7, R6, RZ, 0x3c, !PT ;  /* 0x0000000607007212 */ /* 0x000fc800078e3cff */
[----:B------:R-:W-:Y:S01]  /*0320*/  ISETP.GE.AND P2, PT, R0, RZ, PT ;  /* 0x000000ff0000720c */ /* 0x000fe20003f46270 */
[----:B------:R-:W-:-:S06]  /*0330*/  VIADD R0, R2, 0xff ;  /* 0x000000ff02007836 */ /* 0x000fcc0000000000 */
[----:B------:R-:W-:-:S04]  /*0340*/  @P0 VIADD R5, R5, 0x1 ;  /* 0x0000000105050836 */ /* 0x000fc80000000000 */
[----:B------:R-:W-:Y:S01]  /*0350*/  IMAD.MOV.U32 R4, RZ, RZ, R5 ;  /* 0x000000ffff047224 */ /* 0x000fe200078e0005 */
[----:B------:R-:W-:-:S03]  /*0360*/  SHF.R.S32.HI R5, RZ, 0x1f, R0 ;  /* 0x0000001fff057819 */ /* 0x000fc60000011400 */
[----:B------:R-:W-:Y:S01]  /*0370*/  @!P2 IMAD.MOV R4, RZ, RZ, -R4 ;  /* 0x000000ffff04a224 */ /* 0x000fe200078e0a04 */
[----:B------:R-:W-:Y:S02]  /*0380*/  @!P1 LOP3.LUT R4, RZ, R6, RZ, 0x33, !PT ;  /* 0x00000006ff049212 */ /* 0x000fe400078e33ff */
[----:B------:R-:W-:-:S03]  /*0390*/  LEA.HI R5, R5, R0, RZ, 0x8 ;  /* 0x0000000005057211 */ /* 0x000fc600078f40ff */
[----:B------:R-:W-:Y:S02]  /*03a0*/  IMAD.SHL.U32 R8, R4, 0x8, RZ ;  /* 0x0000000804087824 */ /* 0x000fe400078e00ff */
[----:B------:R-:W-:-:S03]  /*03b0*/  IMAD.MOV R4, RZ, RZ, -R4 ;  /* 0x000000ffff047224 */ /* 0x000fc600078e0a04 */
[----:B------:R-:W-:Y:S01]  /*03c0*/  LEA.HI.SX32 R5, R5, -R8, 0x18 ;  /* 0x8000000805057211 */ /* 0x000fe200078fc2ff */
[----:B------:R-:W-:-:S03]  /*03d0*/  IMAD R6, R6, R4, R7 ;  /* 0x0000000406067224 */ /* 0x000fc600078e0207 */
[----:B------:R-:W-:Y:S02]  /*03e0*/  VIMNMX R13, R5, 0x8, PT ;  /* 0x00000008050d7848 */ /* 0x000fe40003fe0100 */
[----:B------:R-:W-:Y:S02]  /*03f0*/  IABS R11, R6 ;  /* 0x00000006000b7213 */ /* 0x000fe40000000000 */
[----:B------:R-:W-:-:S04]  /*0400*/  IABS R9, R13 ;  /* 0x0000000d00097213 */ /* 0x000fc80000000000 */
[----:B------:R-:W1:Y:S08]  /*0410*/  I2F.RP R0, R9 ;  /* 0x0000000900007306 */ /* 0x000e700000209400 */
[----:B-1----:R-:W1:Y:S02]  /*0420*/  MUFU.RCP R0, R0 ;  /* 0x0000000000007308 */ /* 0x002e640000001000 */
[----:B-1----:R-:W-:-:S06]  /*0430*/  VIADD R5, R0, 0xffffffe ;  /* 0x0ffffffe00057836 */ /* 0x002fcc0000000000 */
[----:B------:R-:W1:Y:S02]  /*0440*/  F2I.FTZ.U32.TRUNC.NTZ R5, R5 ;  /* 0x0000000500057305 */ /* 0x000e64000021f000 */
[----:B-1----:R-:W-:-:S04]  /*0450*/  IMAD.MOV R10, RZ, RZ, -R5 ;  /* 0x000000ffff0a7224 */ /* 0x002fc800078e0a05 */
[----:B------:R-:W-:Y:S01]  /*0460*/  IMAD.MOV.U32 R4, RZ, RZ, R10 ;  /* 0x000000ffff047224 */ /* 0x000fe200078e000a */
[----:B------:R-:W-:-:S03]  /*0470*/  IABS R10, R13 ;  /* 0x0000000d000a7213 */ /* 0x000fc60000000000 */
[----:B------:R-:W-:Y:S02]  /*0480*/  IMAD R7, R4, R9, RZ ;  /* 0x0000000904077224 */ /* 0x000fe400078e02ff */
[----:B------:R-:W-:Y:S02]  /*0490*/  IMAD.MOV.U32 R4, RZ, RZ, RZ ;  /* 0x000000ffff047224 */ /* 0x000fe400078e00ff */
[----:B------:R-:W-:Y:S02]  /*04a0*/  IMAD.MOV R0, RZ, RZ, -R10 ;  /* 0x000000ffff007224 */ /* 0x000fe400078e0a0a */
[----:B------:R-:W-:Y:S01]  /*04b0*/  IMAD.HI.U32 R4, R5, R7, R4 ;  /* 0x0000000705047227 */ /* 0x000fe200078e0004 */
[----:B0-----:R-:W-:-:S05]  /*04c0*/  LOP3.LUT R5, R23, 0x7f, RZ, 0xc0, !PT ;  /* 0x0000007f17057812 */ /* 0x001fca00078ec0ff */
[----:B------:R-:W-:-:S04]  /*04d0*/  IMAD.HI.U32 R4, R4, R11, RZ ;  /* 0x0000000b04047227 */ /* 0x000fc800078e00ff */
[----:B------:R-:W-:Y:S01]  /*04e0*/  IMAD R0, R4, R0, R11 ;  /* 0x0000000004007224 */ /* 0x000fe200078e020b */
[----:B------:R-:W-:-:S04]  /*04f0*/  CS2R R10, SRZ ;  /* 0x00000000000a7805 */ /* 0x000fc8000001ff00 */
[----:B------:R-:W-:-:S13]  /*0500*/  ISETP.GT.U32.AND P1, PT, R9, R0, PT ;  /* 0x000000000900720c */ /* 0x000fda0003f24070 */
[----:B------:R-:W-:Y:S02]  /*0510*/  @!P1 IMAD.IADD R0, R0, 0x1, -R9 ;  /* 0x0000000100009824 */ /* 0x000fe400078e0a09 */
[----:B------:R-:W-:Y:S01]  /*0520*/  @!P1 VIADD R4, R4, 0x1 ;  /* 0x0000000104049836 */ /* 0x000fe20000000000 */
[----:B------:R-:W-:Y:S02]  /*0530*/  ISETP.NE.AND P1, PT, R13, RZ, PT ;  /* 0x000000ff0d00720c */ /* 0x000fe40003f25270 */
[----:B------:R-:W-:Y:S02]  /*0540*/  ISETP.GE.U32.AND P0, PT, R0, R9, PT ;  /* 0x000000090000720c */ /* 0x000fe40003f06070 */
[----:B------:R-:W-:-:S04]  /*0550*/  LOP3.LUT R0, R6, R13, RZ, 0x3c, !PT ;  /* 0x0000000d06007212 */ /* 0x000fc800078e3cff */
[----:B------:R-:W-:-:S07]  /*0560*/  ISETP.GE.AND P2, PT, R0, RZ, PT ;  /* 0x000000ff0000720c */ /* 0x000fce0003f46270 */
[----:B------:R-:W-:Y:S01]  /*0570*/  @P0 VIADD R4, R4, 0x1 ;  /* 0x0000000104040836 */ /* 0x000fe20000000000 */
[----:B------:R-:W-:-:S05]  /*0580*/  ISETP.GE.AND P0, PT, R31, 0x40, PT ;  /* 0x000000401f00780c */ /* 0x000fca0003f06270 */
[----:B------:R-:W-:Y:S01]  /*0590*/  @!P2 IMAD.MOV R4, RZ, RZ, -R4 ;  /* 0x000000ffff04a224 */ /* 0x000fe200078e0a04 */
[----:B------:R-:W-:-:S05]  /*05a0*/  @!P1 LOP3.LUT R4, RZ, R13, RZ, 0x33, !PT ;  /* 0x0000000dff049212 */ /* 0x000fca00078e33ff */
[----:B------:R-:W-:Y:S02]  /*05b0*/  IMAD.MOV R0, RZ, RZ, -R4 ;  /* 0x000000ffff007224 */ /* 0x000fe400078e0a04 */
[----:B------:R-:W-:Y:S02]  /*05c0*/  IMAD.SHL.U32 R18, R4, 0x20, RZ ;  /* 0x0000002004127824 */ /* 0x000fe400078e00ff */
[----:B------:R-:W-:Y:S01]  /*05d0*/  IMAD R0, R13, R0, R6 ;  /* 0x000000000d007224 */ /* 0x000fe200078e0206 */
[----:B------:R-:W-:-:S03]  /*05e0*/  CS2R R12, SRZ ;  /* 0x00000000000c7805 */ /* 0x000fc6000001ff00 */
[----:B------:R-:W-:Y:S01]  /*05f0*/  IMAD.IADD R0, R8, 0x1, R0 ;  /* 0x0000000108007824 */ /* 0x000fe200078e0200 */
[----:B------:R-:W-:-:S03]  /*0600*/  CS2R R8, SRZ ;  /* 0x0000000000087805 */ /* 0x000fc6000001ff00 */
[----:B------:R-:W-:-:S04]  /*0610*/  IMAD R17, R0, 0x100, R5 ;  /* 0x0000010000117824 */ /* 0x000fc800078e0205 */
[----:B------:R-:W-:Y:S01]  /*0620*/  VIADD R16, R17, 0x80 ;  /* 0x0000008011107836 */ /* 0x000fe20000000000 */
[----:B------:R0:W-:Y:S04]  /*0630*/  STL [R1+0x388], R17 ;  /* 0x0003881101007387 */ /* 0x0001e80000100800 */
[----:B------:R0:W-:Y:S04]  /*0640*/  STL [R1+0x38c], R16 ;  /* 0x00038c1001007387 */ /* 0x0001e80000100800 */
[----:B------:R0:W-:Y:S01]  /*0650*/  STL [R1+0x384], R18 ;  /* 0x0003841201007387 */ /* 0x0001e20000100800 */
[----:B------:R-:W-:Y:S05]  /*0660*/  @!P0 BRA `(.L_x_0) ;  /* 0x000000ac00ec8947 */ /* 0x000fea0003800000 */
[----:B------:R-:W-:Y:S01]  /*0670*/  IABS R9, R2 ;  /* 0x0000000200097213 */ /* 0x000fe20000000000 */
[----:B------:R-:W-:Y:S01]  /*0680*/  ULDC UR5, c[0x0][0x234] ;  /* 0x00008d0000057ab9 */ /* 0x000fe20000000800 */
[----:B------:R-:W-:Y:S01]  /*0690*/  IABS R25, R3 ;  /* 0x0000000300197213 */ /* 0x000fe20000000000 */
[----:B------:R-:W-:Y:S01]  /*06a0*/  ULDC UR60, c[0x0][0x23c] ;  /* 0x00008f00003c7ab9 */ /* 0x000fe20000000800 */
[----:B------:R-:W1:Y:S01]  /*06b0*/  I2F.RP R0, R9 ;  /* 0x0000000900007306 */ /* 0x000e620000209400 */
[----:B------:R-:W-:Y:S01]  /*06c0*/  ISETP.GE.AND P4, PT, R17, RZ, PT ;  /* 0x000000ff1100720c */ /* 0x000fe20003f86270 */
[----:B------:R-:W-:Y:S01]  /*06d0*/  ULDC.64 UR8, c[0x0][0x210] ;  /* 0x0000840000087ab9 */ /* 0x000fe20000000a00 */
[----:B------:R-:W-:Y:S01]  /*06e0*/  ISETP.GE.AND P6, PT, R16, RZ, PT ;  /* 0x000000ff1000720c */ /* 0x000fe20003fc6270 */
[----:B------:R-:W-:Y:S01]  /*06f0*/  ULDC.64 UR10, c[0x0][0x218] ;  /* 0x00008600000a7ab9 */ /* 0x000fe20000000a00 */
[----:B------:R-:W-:Y:S01]  /*0700*/  ISETP.NE.AND P3, PT, R2, RZ, PT ;  /* 0x000000ff0200720c */ /* 0x000fe20003f65270 */
[----:B------:R-:W-:Y:S01]  /*0710*/  USHF.R.U32.HI UR20, URZ, 0x4, UR4 ;  /* 0x000000043f147899 */ /* 0x000fe20008011604 */
[----:B------:R-:W-:Y:S01]  /*0720*/  LOP3.LUT R88, R23, 0x3f, RZ, 0xc0, !PT ;  /* 0x0000003f17587812 */ /* 0x000fe200078ec0ff */
[----:B------:R-:W2:Y:S01]  /*0730*/  I2F.RP R6, R25 ;  /* 0x0000001900067306 */ /* 0x000ea20000209400 */
[----:B------:R-:W-:Y:S01]  /*0740*/  CS2R R72, SRZ ;  /* 0x0000000000487805 */ /* 0x000fe2000001ff00 */
[----:B------:R-:W-:Y:S01]  /*0750*/  USGXT.U32 UR20, UR20, 0xe ;  /* 0x0000000e1414789a */ /* 0x000fe20008000000 */
[----:B------:R-:W-:-:S02]  /*0760*/  CS2R R74, SRZ ;  /* 0x00000000004a7805 */ /* 0x000fc4000001ff00 */
[----:B------:R-:W-:Y:S02]  /*0770*/  CS2R R76, SRZ ;  /* 0x00000000004c7805 */ /* 0x000fe4000001ff00 */
[----:B------:R-:W-:Y:S02]  /*0780*/  CS2R R78, SRZ ;  /* 0x00000000004e7805 */ /* 0x000fe4000001ff00 */
[----:B------:R-:W-:Y:S02]  /*0790*/  CS2R R80, SRZ ;  /* 0x0000000000507805 */ /* 0x000fe4000001ff00 */
[----:B------:R-:W-:Y:S01]  /*07a0*/  CS2R R82, SRZ ;  /* 0x0000000000527805 */ /* 0x000fe2000001ff00 */
[----:B-1----:R-:W1:Y:S01]  /*07b0*/  MUFU.RCP R0, R0 ;  /* 0x0000000000007308 */ /* 0x002e620000001000 */
[----:B------:R-:W-:Y:S02]  /*07c0*/  CS2R R84, SRZ ;  /* 0x0000000000547805 */ /* 0x000fe4000001ff00 */
[----:B------:R-:W-:-:S02]  /*07d0*/  CS2R R86, SRZ ;  /* 0x0000000000567805 */ /* 0x000fc4000001ff00 */
[----:B------:R-:W-:Y:S02]  /*07e0*/  CS2R R56, SRZ ;  /* 0x0000000000387805 */ /* 0x000fe4000001ff00 */
[----:B------:R-:W-:Y:S02]  /*07f0*/  CS2R R58, SRZ ;  /* 0x00000000003a7805 */ /* 0x000fe4000001ff00 */
[----:B------:R-:W-:Y:S02]  /*0800*/  CS2R R60, SRZ ;  /* 0x00000000003c7805 */ /* 0x000fe4000001ff00 */
[----:B------:R-:W-:Y:S02]  /*0810*/  CS2R R62, SRZ ;  /* 0x00000000003e7805 */ /* 0x000fe4000001ff00 */
[----:B------:R-:W-:Y:S01]  /*0820*/  CS2R R64, SRZ ;  /* 0x0000000000407805 */ /* 0x000fe2000001ff00 */
[----:B--2---:R-:W2:Y:S01]  /*0830*/  MUFU.RCP R6, R6 ;  /* 0x0000000600067308 */ /* 0x004ea20000001000 */
[----:B------:R-:W-:-:S02]  /*0840*/  CS2R R66, SRZ ;  /* 0x0000000000427805 */ /* 0x000fc4000001ff00 */
[----:B------:R-:W-:Y:S02]  /*0850*/  CS2R R68, SRZ ;  /* 0x0000000000447805 */ /* 0x000fe4000001ff00 */
[----:B------:R-:W-:Y:S02]  /*0860*/  CS2R R70, SRZ ;  /* 0x0000000000467805 */ /* 0x000fe4000001ff00 */
[----:B------:R-:W-:Y:S02]  /*0870*/  CS2R R40, SRZ ;  /* 0x0000000000287805 */ /* 0x000fe4000001ff00 */
[----:B------:R-:W-:Y:S02]  /*0880*/  CS2R R42, SRZ ;  /* 0x00000000002a7805 */ /* 0x000fe4000001ff00 */
[----:B------:R-:W-:Y:S02]  /*0890*/  CS2R R44, SRZ ;  /* 0x00000000002c7805 */ /* 0x000fe4000001ff00 */
[----:B------:R-:W-:-:S02]  /*08a0*/  CS2R R46, SRZ ;  /* 0x00000000002e7805 */ /* 0x000fc4000001ff00 */
[----:B------:R-:W-:Y:S01]  /*08b0*/  CS2R R48, SRZ ;  /* 0x0000000000307805 */ /* 0x000fe2000001ff00 */
[----:B-1----:R-:W-:Y:S01]  /*08c0*/  VIADD R4, R0, 0xffffffe ;  /* 0x0ffffffe00047836 */ /* 0x002fe20000000000 */
[----:B------:R-:W-:Y:S02]  /*08d0*/  CS2R R50, SRZ ;  /* 0x0000000000327805 */ /* 0x000fe4000001ff00 */
[----:B------:R-:W-:Y:S02]  /*08e0*/  CS2R R52, SRZ ;  /* 0x0000000000347805 */ /* 0x000fe4000001ff00 */
[----:B------:R-:W-:Y:S01]  /*08f0*/  CS2R R54, SRZ ;  /* 0x0000000000367805 */ /* 0x000fe2000001ff00 */
[----:B------:R1:W3:Y:S01]  /*0900*/  F2I.FTZ.U32.TRUNC.NTZ R5, R4 ;  /* 0x0000000400057305 */ /* 0x0002e2000021f000 */
[----:B------:R-:W-:Y:S01]  /*0910*/  UMOV UR23, 0x40000040 ;  /* 0x4000004000177882 */ /* 0x000fe20000000000 */
[----:B--2---:R-:W-:Y:S01]  /*0920*/  VIADD R7, R6, 0xffffffe ;  /* 0x0ffffffe06077836 */ /* 0x004fe20000000000 */
[----:B------:R-:W-:Y:S01]  /*0930*/  IABS R6, R16 ;  /* 0x0000001000067213 */ /* 0x000fe20000000000 */
[----:B-1----:R-:W-:-:S02]  /*0940*/  IMAD.MOV.U32 R4, RZ, RZ, RZ ;  /* 0x000000ffff047224 */ /* 0x002fc400078e00ff */
[----:B---3--:R-:W-:-:S04]  /*0950*/  IMAD.MOV R8, RZ, RZ, -R5 ;  /* 0x000000ffff087224 */ /* 0x008fc800078e0a05 */
[----:B------:R-:W-:Y:S01]  /*0960*/  IMAD R11, R8, R9, RZ ;  /* 0x00000009080b7224 */ /* 0x000fe200078e02ff */
[----:B------:R-:W-:-:S03]  /*0970*/  IABS R8, R17 ;  /* 0x0000001100087213 */ /* 0x000fc60000000000 */
[----:B------:R-:W-:Y:S01]  /*0980*/  IMAD.HI.U32 R0, R5, R11, R4 ;  /* 0x0000000b05007227 */ /* 0x000fe200078e0004 */
[----:B------:R-:W-:Y:S01]  /*0990*/  SHF.R.U32.HI R11, RZ, 0x6, R23 ;  /* 0x00000006ff0b7819 */ /* 0x000fe20000011617 */
[----:B------:R-:W1:Y:S04]  /*09a0*/  F2I.FTZ.U32.TRUNC.NTZ R5, R7 ;  /* 0x0000000700057305 */ /* 0x000e68000021f000 */
[----:B------:R-:W-:-:S04]  /*09b0*/  IMAD.HI.U32 R4, R0, R8, RZ ;  /* 0x0000000800047227 */ /* 0x000fc800078e00ff */
[----:B------:R-:W-:-:S04]  /*09c0*/  IMAD.HI.U32 R0, R0, R6, RZ ;  /* 0x0000000600007227 */ /* 0x000fc800078e00ff */
[----:B------:R-:W-:Y:S02]  /*09d0*/  IMAD.MOV R4, RZ, RZ, -R4 ;  /* 0x000000ffff047224 */ /* 0x000fe400078e0a04 */
[----:B------:R-:W-:Y:S02]  /*09e0*/  IMAD.MOV R10, RZ, RZ, -R0 ;  /* 0x000000ffff0a7224 */ /* 0x000fe400078e0a00 */
[----:B------:R-:W-:Y:S01]  /*09f0*/  IMAD R0, R9, R4, R8 ;  /* 0x0000000409007224 */ /* 0x000fe200078e0208 */
[----:B------:R-:W-:Y:S01]  /*0a00*/  SGXT.U32 R4, R11, 0x1 ;  /* 0x000000010b04781a */ /* 0x000fe20000000000 */
[C---:B------:R-:W-:Y:S02]  /*0a10*/  IMAD R6, R9.reuse, R10, R6 ;  /* 0x0000000a09067224 */ /* 0x040fe400078e0206 */
[----:B-1----:R-:W-:Y:S01]  /*0a20*/  IMAD.MOV R8, RZ, RZ, -R5 ;  /* 0x000000ffff087224 */ /* 0x002fe200078e0a05 */
[C---:B------:R-:W-:Y:S02]  /*0a30*/  ISETP.GT.U32.AND P0, PT, R9.reuse, R0, PT ;  /* 0x000000000900720c */ /* 0x040fe40003f04070 */
[----:B------:R-:W-:-:S02]  /*0a40*/  ISETP.GT.U32.AND P1, PT, R9, R6, PT ;  /* 0x000000060900720c */ /* 0x000fc40003f24070 */
[----:B------:R-:W-:Y:S01]  /*0a50*/  LOP3.LUT R27, R18, R4, RZ, 0xfc, !PT ;  /* 0x00000004121b7212 */ /* 0x000fe200078efcff */
[----:B------:R-:W-:Y:S01]  /*0a60*/  IMAD.MOV.U32 R4, RZ, RZ, R8 ;  /* 0x000000ffff047224 */ /* 0x000fe200078e0008 */
[----:B------:R-:W-:Y:S02]  /*0a70*/  SHF.R.S32.HI R8, RZ, 0x1f, R31 ;  /* 0x0000001fff087819 */ /* 0x000fe4000001141f */
[C---:B------:R-:W-:Y:S01]  /*0a80*/  LOP3.LUT R13, R27.reuse, 0x1e, RZ, 0xfc, !PT ;  /* 0x0000001e1b0d7812 */ /* 0x040fe200078efcff */
[----:B------:R-:W-:Y:S01]  /*0a90*/  IMAD R7, R4, R25, RZ ;  /* 0x0000001904077224 */ /* 0x000fe200078e02ff */
[----:B------:R-:W-:Y:S01]  /*0aa0*/  LOP3.LUT R14, R27, 0x1c, RZ, 0xfc, !PT ;  /* 0x0000001c1b0e7812 */ /* 0x000fe200078efcff */
[----:B------:R-:W-:Y:S01]  /*0ab0*/  IMAD.MOV.U32 R4, RZ, RZ, RZ ;  /* 0x000000ffff047224 */ /* 0x000fe200078e00ff */
[----:B------:R-:W-:Y:S01]  /*0ac0*/  IABS R10, R13 ;  /* 0x0000000d000a7213 */ /* 0x000fe20000000000 */
[--C-:B------:R-:W-:Y:S01]  /*0ad0*/  @!P0 IMAD.IADD R0, R0, 0x1, -R9.reuse ;  /* 0x0000000100008824 */ /* 0x100fe200078e0a09 */
[----:B------:R-:W-:Y:S01]  /*0ae0*/  IABS R11, R14 ;  /* 0x0000000e000b7213 */ /* 0x000fe20000000000 */
[----:B------:R-:W-:Y:S01]  /*0af0*/  @!P1 IMAD.IADD R6, R6, 0x1, -R9 ;  /* 0x0000000106069824 */ /* 0x000fe200078e0a09 */
[----:B------:R-:W-:Y:S01]  /*0b00*/  LEA.HI R31, R8, R31, RZ, 0x6 ;  /* 0x0000001f081f7211 */ /* 0x000fe200078f30ff */
[----:B------:R-:W-:Y:S01]  /*0b10*/  IMAD.HI.U32 R4, R5, R7, R4 ;  /* 0x0000000705047227 */ /* 0x000fe200078e0004 */
[----:B------:R-:W-:-:S02]  /*0b20*/  ISETP.GT.U32.AND P1, PT, R9, R0, PT ;  /* 0x000000000900720c */ /* 0x000fc40003f24070 */
[----:B------:R-:W-:Y:S02]  /*0b30*/  ISETP.GT.U32.AND P2, PT, R9, R6, PT ;  /* 0x000000060900720c */ /* 0x000fe40003f44070 */
[C---:B------:R-:W-:Y:S01]  /*0b40*/  LOP3.LUT R28, R27.reuse, 0x14, RZ, 0xfc, !PT ;  /* 0x000000141b1c7812 */ /* 0x040fe200078efcff */
[C---:B------:R-:W-:Y:S01]  /*0b50*/  IMAD.HI.U32 R5, R4.reuse, R10, RZ ;  /* 0x0000000a04057227 */ /* 0x040fe200078e00ff */
[----:B------:R-:W-:Y:S02]  /*0b60*/  LOP3.LUT R29, R27, 0x12, RZ, 0xfc, !PT ;  /* 0x000000121b1d7812 */ /* 0x000fe400078efcff */
[----:B------:R-:W-:Y:S01]  /*0b70*/  ISETP.GE.AND P0, PT, R13, RZ, PT ;  /* 0x000000ff0d00720c */ /* 0x000fe20003f06270 */
[----:B------:R-:W-:Y:S01]  /*0b80*/  IMAD.HI.U32 R7, R4, R11, RZ ;  /* 0x0000000b04077227 */ /* 0x000fe200078e00ff */
[----:B------:R-:W-:Y:S02]  /*0b90*/  IABS R13, R29 ;  /* 0x0000001d000d7213 */ /* 0x000fe40000000000 */
[----:B------:R-:W-:Y:S01]  /*0ba0*/  LOP3.LUT R30, R27, 0x10, RZ, 0xfc, !PT ;  /* 0x000000101b1e7812 */ /* 0x000fe200078efcff */
[----:B------:R-:W-:Y:S01]  /*0bb0*/  IMAD.MOV R5, RZ, RZ, -R5 ;  /* 0x000000ffff057224 */ /* 0x000fe200078e0a05 */
[----:B------:R-:W-:Y:S01]  /*0bc0*/  ISETP.GE.AND P5, PT, R14, RZ, PT ;  /* 0x000000ff0e00720c */ /* 0x000fe20003fa6270 */
[----:B------:R-:W-:Y:S01]  /*0bd0*/  IMAD.MOV R12, RZ, RZ, -R7 ;  /* 0x000000ffff0c7224 */ /* 0x000fe200078e0a07 */
[----:B------:R-:W-:Y:S01]  /*0be0*/  IABS R14, R30 ;  /* 0x0000001e000e7213 */ /* 0x000fe20000000000 */
[----:B------:R-:W-:Y:S01]  /*0bf0*/  IMAD R7, R25, R5, R10 ;  /* 0x0000000519077224 */ /* 0x000fe200078e020a */
[----:B------:R-:W-:Y:S01]  /*0c00*/  LOP3.LUT R5, RZ, R2, RZ, 0x33, !PT ;  /* 0x00000002ff057212 */ /* 0x000fe200078e33ff */
[--C-:B------:R-:W-:Y:S01]  /*0c10*/  @!P1 IMAD.IADD R0, R0, 0x1, -R9.reuse ;  /* 0x0000000100009824 */ /* 0x100fe200078e0a09 */
[C---:B------:R-:W-:Y:S01]  /*0c20*/  LOP3.LUT R2, R27.reuse, 0x18, RZ, 0xfc, !PT ;  /* 0x000000181b027812 */ /* 0x040fe200078efcff */
[----:B------:R-:W-:Y:S01]  /*0c30*/  @!P2 IMAD.IADD R6, R6, 0x1, -R9 ;  /* 0x000000010606a824 */ /* 0x000fe200078e0a09 */
[----:B------:R-:W-:Y:S01]  /*0c40*/  LOP3.LUT R9, R27, 0x1a, RZ, 0xfc, !PT ;  /* 0x0000001a1b097812 */ /* 0x000fe200078efcff */
[----:B------:R-:W-:Y:S01]  /*0c50*/  @!P4 IMAD.MOV R0, RZ, RZ, -R0 ;  /* 0x000000ffff00c224 */ /* 0x000fe200078e0a00 */
[----:B------:R-:W-:Y:S01]  /*0c60*/  ISETP.GE.AND P1, PT, R2, RZ, PT ;  /* 0x000000ff0200720c */ /* 0x000fe20003f26270 */
[----:B------:R-:W-:Y:S01]  /*0c70*/  @!P6 IMAD.MOV R6, RZ, RZ, -R6 ;  /* 0x000000ffff06e224 */ /* 0x000fe200078e0a06 */
[C---:B------:R-:W-:Y:S01]  /*0c80*/  ISETP.GT.U32.AND P6, PT, R25.reuse, R7, PT ;  /* 0x000000071900720c */ /* 0x040fe20003fc4070 */
[----:B------:R-:W-:Y:S01]  /*0c90*/  IMAD R8, R25, R12, R11 ;  /* 0x0000000c19087224 */ /* 0x000fe200078e020b */
[----:B------:R-:W-:-:S02]  /*0ca0*/  SEL R26, R5, R0, !P3 ;  /* 0x00000000051a7207 */ /* 0x000fc40005800000 */
[----:B------:R-:W-:Y:S02]  /*0cb0*/  SEL R5, R5, R6, !P3 ;  /* 0x0000000605057207 */ /* 0x000fe40005800000 */
[----:B------:R-:W-:Y:S02]  /*0cc0*/  ISETP.GT.U32.AND P3, PT, R25, R8, PT ;  /* 0x000000081900720c */ /* 0x000fe40003f64070 */
[----:B------:R-:W-:Y:S01]  /*0cd0*/  ISETP.GE.AND P2, PT, R9, RZ, PT ;  /* 0x000000ff0900720c */ /* 0x000fe20003f46270 */
[----:B------:R-:W-:Y:S01]  /*0ce0*/  IMAD R5, R5, UR5, RZ ;  /* 0x0000000505057c24 */ /* 0x000fe2000f8e02ff */
[----:B------:R-:W-:Y:S02]  /*0cf0*/  IABS R9, R9 ;  /* 0x0000000900097213 */ /* 0x000fe40000000000 */
[----:B------:R-:W-:Y:S01]  /*0d00*/  LOP3.LUT R10, R27, 0x16, RZ, 0xfc, !PT ;  /* 0x000000161b0a7812 */ /* 0x000fe200078efcff */
[----:B------:R-:W-:Y:S01]  /*0d10*/  @!P6 IMAD.IADD R7, R7, 0x1, -R25 ;  /* 0x000000010707e824 */ /* 0x000fe200078e0a19 */
[----:B------:R-:W-:Y:S01]  /*0d20*/  IABS R2, R2 ;  /* 0x0000000200027213 */ /* 0x000fe20000000000 */
[----:B------:R-:W-:Y:S01]  /*0d30*/  IMAD.HI.U32 R0, R4, R9, RZ ;  /* 0x0000000904007227 */ /* 0x000fe200078e00ff */
[----:B------:R-:W-:-:S02]  /*0d40*/  ISETP.GE.AND P4, PT, R10, RZ, PT ;  /* 0x000000ff0a00720c */ /* 0x000fc40003f86270 */
[C---:B------:R-:W-:Y:S01]  /*0d50*/  ISETP.GT.U32.AND P6, PT, R25.reuse, R7, PT ;  /* 0x000000071900720c */ /* 0x040fe20003fc4070 */
[----:B------:R-:W-:Y:S01]  /*0d60*/  @!P3 IMAD.IADD R8, R8, 0x1, -R25 ;  /* 0x000000010808b824 */ /* 0x000fe200078e0a19 */
[----:B------:R-:W-:Y:S01]  /*0d70*/  IABS R11, R10 ;  /* 0x0000000a000b7213 */ /* 0x000fe20000000000 */
[----:B------:R-:W-:Y:S01]  /*0d80*/  IMAD.MOV.U32 R10, RZ, RZ, R2 ;  /* 0x000000ffff0a7224 */ /* 0x000fe200078e0002 */
[----:B------:R-:W-:Y:S01]  /*0d90*/  IABS R12, R28 ;  /* 0x0000001c000c7213 */ /* 0x000fe20000000000 */
[----:B------:R-:W-:Y:S01]  /*0da0*/  IMAD.MOV R0, RZ, RZ, -R0 ;  /* 0x000000ffff007224 */ /* 0x000fe200078e0a00 */
[----:B------:R-:W-:Y:S01]  /*0db0*/  ISETP.GT.U32.AND P3, PT, R25, R8, PT ;  /* 0x000000081900720c */ /* 0x000fe20003f64070 */
[----:B------:R-:W-:Y:S01]  /*0dc0*/  IMAD.HI.U32 R2, R4, R10, RZ ;  /* 0x0000000a04027227 */ /* 0x000fe200078e00ff */
[C---:B------:R-:W-:Y:S02]  /*0dd0*/  LOP3.LUT R32, R27.reuse, 0xe, RZ, 0xfc, !PT ;  /* 0x0000000e1b207812 */ /* 0x040fe400078efcff */
[----:B------:R-:W-:Y:S01]  /*0de0*/  LOP3.LUT R33, R27, 0xc, RZ, 0xfc, !PT ;  /* 0x0000000c1b217812 */ /* 0x000fe200078efcff */
[----:B------:R-:W-:Y:S01]  /*0df0*/  IMAD R0, R25, R0, R9 ;  /* 0x0000000019007224 */ /* 0x000fe200078e0209 */
[----:B------:R-:W-:Y:S01]  /*0e00*/  IABS R15, R32 ;  /* 0x00000020000f7213 */ /* 0x000fe20000000000 */
[----:B------:R-:W-:Y:S01]  /*0e10*/  IMAD.MOV R2, RZ, RZ, -R2 ;  /* 0x000000ffff027224 */ /* 0x000fe200078e0a02 */
[----:B0-----:R-:W-:Y:S01]  /*0e20*/  IABS R16, R33 ;  /* 0x0000002100107213 */ /* 0x001fe20000000000 */
[--C-:B------:R-:W-:Y:S01]  /*0e30*/  @!P6 IMAD.IADD R7, R7, 0x1, -R25.reuse ;  /* 0x000000010707e824 */ /* 0x100fe200078e0a19 */
[C---:B------:R-:W-:Y:S01]  /*0e40*/  ISETP.GT.U32.AND P6, PT, R25.reuse, R0, PT ;  /* 0x000000001900720c */ /* 0x040fe20003fc4070 */
[----:B------:R-:W-:Y:S01]  /*0e50*/  IMAD R2, R25, R2, R10 ;  /* 0x0000000219027224 */ /* 0x000fe200078e020a */
[C---:B------:R-:W-:Y:S01]  /*0e60*/  LOP3.LUT R34, R27.reuse, 0xa, RZ, 0xfc, !PT ;  /* 0x0000000a1b227812 */ /* 0x040fe200078efcff */
[----:B------:R-:W-:Y:S01]  /*0e70*/  @!P3 IMAD.IADD R8, R8, 0x1, -R25 ;  /* 0x000000010808b824 */ /* 0x000fe200078e0a19 */
[----:B------:R-:W-:Y:S01]  /*0e80*/  LOP3.LUT R37, R27, 0x4, RZ, 0xfc, !PT ;  /* 0x000000041b257812 */ /* 0x000fe200078efcff */
[----:B------:R-:W-:Y:S01]  /*0e90*/  IMAD.HI.U32 R6, R4, R11, RZ ;  /* 0x0000000b04067227 */ /* 0x000fe200078e00ff */
[----:B------:R-:W-:-:S02]  /*0ea0*/  ISETP.GT.U32.AND P3, PT, R25, R2, PT ;  /* 0x000000021900720c */ /* 0x000fc40003f64070 */
[----:B------:R-:W-:Y:S01]  /*0eb0*/  IABS R17, R34 ;  /* 0x0000002200117213 */ /* 0x000fe20000000000 */
[----:B------:R-:W-:Y:S01]  /*0ec0*/  IMAD.MOV R6, RZ, RZ, -R6 ;  /* 0x000000ffff067224 */ /* 0x000fe200078e0a06 */
[----:B------:R-:W-:Y:S01]  /*0ed0*/  LOP3.LUT R35, R27, 0x8, RZ, 0xfc, !PT ;  /* 0x000000081b237812 */ /* 0x000fe200078efcff */
[----:B------:R-:W-:Y:S01]  /*0ee0*/  IMAD.HI.U32 R9, R4, R12, RZ ;  /* 0x0000000c04097227 */ /* 0x000fe200078e00ff */
[----:B------:R-:W-:Y:S02]  /*0ef0*/  IABS R21, R37 ;  /* 0x0000002500157213 */ /* 0x000fe40000000000 */
[----:B------:R-:W-:Y:S01]  /*0f00*/  IABS R19, R35 ;  /* 0x0000002300137213 */ /* 0x000fe20000000000 */
[----:B------:R-:W-:Y:S01]  /*0f10*/  @!P6 IMAD.IADD R0, R0, 0x1, -R25 ;  /* 0x000000010000e824 */ /* 0x000fe200078e0a19 */
[----:B------:R-:W-:Y:S01]  /*0f20*/  IABS R24, R27 ;  /* 0x0000001b00187213 */ /* 0x000fe20000000000 */
[----:B------:R-:W-:Y:S01]  /*0f30*/  IMAD R6, R25, R6, R11 ;  /* 0x0000000619067224 */ /* 0x000fe200078e020b */
[----:B------:R-:W-:Y:S01]  /*0f40*/  LOP3.LUT R36, R27, 0x6, RZ, 0xfc, !PT ;  /* 0x000000061b247812 */ /* 0x000fe200078efcff */
[----:B------:R-:W-:Y:S01]  /*0f50*/  @!P3 IMAD.IADD R2, R2, 0x1, -R25 ;  /* 0x000000010202b824 */ /* 0x000fe200078e0a19 */
[C---:B------:R-:W-:Y:S01]  /*0f60*/  ISETP.GT.U32.AND P6, PT, R25.reuse, R0, PT ;  /* 0x000000001900720c */ /* 0x040fe20003fc4070 */
[----:B------:R-:W-:Y:S01]  /*0f70*/  IMAD.MOV R9, RZ, RZ, -R9 ;  /* 0x000000ffff097224 */ /* 0x000fe200078e0a09 */
[----:B------:R-:W-:Y:S01]  /*0f80*/  IABS R20, R36 ;  /* 0x0000002400147213 */ /* 0x000fe20000000000 */
[----:B------:R-:W-:Y:S01]  /*0f90*/  IMAD.HI.U32 R11, R4, R14, RZ ;  /* 0x0000000e040b7227 */ /* 0x000fe200078e00ff */
[----:B------:R-:W-:-:S02]  /*0fa0*/  ISETP.GT.U32.AND P3, PT, R25, R2, PT ;  /* 0x000000021900720c */ /* 0x000fc40003f64070 */
[----:B------:R-:W-:Y:S01]  /*0fb0*/  LOP3.LUT R38, R27, 0x2, RZ, 0xfc, !PT ;  /* 0x000000021b267812 */ /* 0x000fe200078efcff */
[----:B------:R-:W-:Y:S02]  /*0fc0*/  IMAD R10, R25, R9, R12 ;  /* 0x00000009190a7224 */ /* 0x000fe400078e020c */
[----:B------:R-:W-:-:S04]  /*0fd0*/  IMAD.HI.U32 R9, R4, R13, RZ ;  /* 0x0000000d04097227 */ /* 0x000fc800078e00ff */
[----:B------:R-:W-:Y:S01]  /*0fe0*/  @!P6 IMAD.IADD R0, R0, 0x1, -R25 ;  /* 0x000000010000e824 */ /* 0x000fe200078e0a19 */
[C---:B------:R-:W-:Y:S01]  /*0ff0*/  ISETP.GT.U32.AND P6, PT, R25.reuse, R6, PT ;  /* 0x000000061900720c */ /* 0x040fe20003fc4070 */
[----:B------:R-:W-:Y:S02]  /*1000*/  IMAD.MOV R12, RZ, RZ, -R9 ;  /* 0x000000ffff0c7224 */ /* 0x000fe400078e0a09 */
[----:B------:R-:W-:Y:S01]  /*1010*/  @!P3 IMAD.IADD R2, R2, 0x1, -R25 ;  /* 0x000000010202b824 */ /* 0x000fe200078e0a19 */
[C---:B------:R-:W-:Y:S01]  /*1020*/  ISETP.GT.U32.AND P3, PT, R25.reuse, R10, PT ;  /* 0x0000000a1900720c */ /* 0x040fe20003f64070 */
[----:B------:R-:W-:Y:S02]  /*1030*/  IMAD R12, R25, R12, R13 ;  /* 0x0000000c190c7224 */ /* 0x000fe400078e020d */
[----:B------:R-:W-:Y:S02]  /*1040*/  IMAD.MOV R11, RZ, RZ, -R11 ;  /* 0x000000ffff0b7224 */ /* 0x000fe400078e0a0b */
[----:B------:R-:W-:-:S04]  /*1050*/  IMAD.HI.U32 R9, R4, R15, RZ ;  /* 0x0000000f04097227 */ /* 0x000fc800078e00ff */
[----:B------:R-:W-:Y:S01]  /*1060*/  @!P6 IMAD.IADD R6, R6, 0x1, -R25 ;  /* 0x000000010606e824 */ /* 0x000fe200078e0a19 */
[C---:B------:R-:W-:Y:S01]  /*1070*/  ISETP.GT.U32.AND P6, PT, R25.reuse, R12, PT ;  /* 0x0000000c1900720c */ /* 0x040fe20003fc4070 */
[----:B------:R-:W-:Y:S02]  /*1080*/  IMAD.MOV.U32 R13, RZ, RZ, R16 ;  /* 0x000000ffff0d7224 */ /* 0x000fe400078e0010 */
[----:B------:R-:W-:Y:S02]  /*1090*/  IMAD R14, R25, R11, R14 ;  /* 0x0000000b190e7224 */ /* 0x000fe400078e020e */
[----:B------:R-:W-:Y:S02]  /*10a0*/  IMAD.MOV R16, RZ, RZ, -R9 ;  /* 0x000000ffff107224 */ /* 0x000fe400078e0a09 */
[----:B------:R-:W-:-:S04]  /*10b0*/  IMAD.HI.U32 R9, R4, R13, RZ ;  /* 0x0000000d04097227 */ /* 0x000fc800078e00ff */
[----:B------:R-:W-:Y:S01]  /*10c0*/  @!P3 IMAD.IADD R10, R10, 0x1, -R25 ;  /* 0x000000010a0ab824 */ /* 0x000fe200078e0a19 */
[C---:B------:R-:W-:Y:S01]  /*10d0*/  ISETP.GT.U32.AND P3, PT, R25.reuse, R14, PT ;  /* 0x0000000e1900720c */ /* 0x040fe20003f64070 */
[----:B------:R-:W-:Y:S02]  /*10e0*/  IMAD R15, R25, R16, R15 ;  /* 0x00000010190f7224 */ /* 0x000fe400078e020f */
[----:B------:R-:W-:Y:S02]  /*10f0*/  IMAD.MOV R16, RZ, RZ, -R9 ;  /* 0x000000ffff107224 */ /* 0x000fe400078e0a09 */
[----:B------:R-:W-:-:S04]  /*1100*/  IMAD.HI.U32 R9, R4, R17, RZ ;  /* 0x0000001104097227 */ /* 0x000fc800078e00ff */
[----:B------:R-:W-:Y:S02]  /*1110*/  IMAD R16, R25, R16, R13 ;  /* 0x0000001019107224 */ /* 0x000fe400078e020d */
[----:B------:R-:W-:-:S04]  /*1120*/  IMAD.HI.U32 R13, R4, R21, RZ ;  /* 0x00000015040d7227 */ /* 0x000fc800078e00ff */
[----:B------:R-:W-:Y:S01]  /*1130*/  @!P6 IMAD.IADD R12, R12, 0x1, -R25 ;  /* 0x000000010c0ce824 */ /* 0x000fe200078e0a19 */
[----:B------:R-:W-:Y:S01]  /*1140*/  ISETP.GT.U32.AND P6, PT, R25, R15, PT ;  /* 0x0000000f1900720c */ /* 0x000fe20003fc4070 */
[----:B------:R-:W-:Y:S02]  /*1150*/  IMAD.MOV R18, RZ, RZ, -R9 ;  /* 0x000000ffff127224 */ /* 0x000fe400078e0a09 */
[----:B------:R-:W-:-:S04]  /*1160*/  IMAD.HI.U32 R9, R4, R19, RZ ;  /* 0x0000001304097227 */ /* 0x000fc800078e00ff */
[----:B------:R-:W-:Y:S02]  /*1170*/  IMAD.MOV R22, RZ, RZ, -R13 ;  /* 0x000000ffff167224 */ /* 0x000fe400078e0a0d */
[----:B------:R-:W-:Y:S02]  /*1180*/  IMAD.MOV.U32 R13, RZ, RZ, R24 ;  /* 0x000000ffff0d7224 */ /* 0x000fe400078e0018 */
[----:B------:R-:W-:Y:S01]  /*1190*/  @!P3 IMAD.IADD R14, R14, 0x1, -R25 ;  /* 0x000000010e0eb824 */ /* 0x000fe200078e0a19 */
[C---:B------:R-:W-:Y:S01]  /*11a0*/  ISETP.GT.U32.AND P3, PT, R25.reuse, R16, PT ;  /* 0x000000101900720c */ /* 0x040fe20003f64070 */
[----:B------:R-:W-:Y:S02]  /*11b0*/  IMAD R17, R25, R18, R17 ;  /* 0x0000001219117224 */ /* 0x000fe400078e0211 */
[----:B------:R-:W-:Y:S02]  /*11c0*/  IMAD.MOV R18, RZ, RZ, -R9 ;  /* 0x000000ffff127224 */ /* 0x000fe400078e0a09 */
[----:B------:R-:W-:-:S04]  /*11d0*/  IMAD.HI.U32 R9, R4, R13, RZ ;  /* 0x0000000d04097227 */ /* 0x000fc800078e00ff */
[----:B------:R-:W-:Y:S01]  /*11e0*/  @!P5 IMAD.MOV R8, RZ, RZ, -R8 ;  /* 0x000000ffff08d224 */ /* 0x000fe200078e0a08 */
[----:B------:R-:W-:Y:S01]  /*11f0*/  ISETP.GT.U32.AND P5, PT, R25, R12, PT ;  /* 0x0000000c1900720c */ /* 0x000fe20003fa4070 */
[----:B------:R-:W-:Y:S02]  /*1200*/  IMAD.MOV R24, RZ, RZ, -R9 ;  /* 0x000000ffff187224 */ /* 0x000fe400078e0a09 */
[----:B------:R-:W-:-:S04]  /*1210*/  IMAD.HI.U32 R11, R4, R20, RZ ;  /* 0x00000014040b7227 */ /* 0x000fc800078e00ff */
[----:B------:R-:W-:Y:S01]  /*1220*/  @!P6 IMAD.IADD R15, R15, 0x1, -R25 ;  /* 0x000000010f0fe824 */ /* 0x000fe200078e0a19 */
[----:B------:R-:W-:Y:S01]  /*1230*/  ISETP.GT.U32.AND P6, PT, R25, R10, PT ;  /* 0x0000000a1900720c */ /* 0x000fe20003fc4070 */
[----:B------:R-:W-:Y:S01]  /*1240*/  IMAD.MOV.U32 R9, RZ, RZ, R0 ;  /* 0x000000ffff097224 */ /* 0x000fe200078e0000 */
[----:B------:R-:W-:Y:S01]  /*1250*/  LOP3.LUT R0, R23, 0x40, RZ, 0xc0, !PT ;  /* 0x0000004017007812 */ /* 0x000fe200078ec0ff */
[----:B------:R-:W-:Y:S01]  /*1260*/  @!P0 IMAD.MOV R7, RZ, RZ, -R7 ;  /* 0x000000ffff078224 */ /* 0x000fe200078e0a07 */
[C---:B------:R-:W-:Y:S01]  /*1270*/  ISETP.GT.U32.AND P0, PT, R25.reuse, R6, PT ;  /* 0x000000061900720c */ /* 0x040fe20003f04070 */
[----:B------:R-:W-:Y:S02]  /*1280*/  IMAD.MOV R11, RZ, RZ, -R11 ;  /* 0x000000ffff0b7224 */ /* 0x000fe400078e0a0b */
[----:B------:R-:W-:Y:S01]  /*1290*/  @!P2 IMAD.MOV R9, RZ, RZ, -R9 ;  /* 0x000000ffff09a224 */ /* 0x000fe200078e0a09 */
[----:B------:R-:W-:Y:S01]  /*12a0*/  ISETP.GT.U32.AND P2, PT, R25, R14, PT ;  /* 0x0000000e1900720c */ /* 0x000fe20003f44070 */
[----:B------:R-:W-:-:S02]  /*12b0*/  @!P3 IMAD.IADD R16, R16, 0x1, -R25 ;  /* 0x000000011010b824 */ /* 0x000fc400078e0a19 */
[C---:B------:R-:W-:Y:S02]  /*12c0*/  IMAD R18, R25.reuse, R18, R19 ;  /* 0x0000001219127224 */ /* 0x040fe400078e0213 */
[C---:B------:R-:W-:Y:S01]  /*12d0*/  IMAD R19, R25.reuse, R11, R20 ;  /* 0x0000000b19137224 */ /* 0x040fe200078e0214 */
[C---:B------:R-:W-:Y:S01]  /*12e0*/  ISETP.GT.U32.AND P3, PT, R25.reuse, R16, PT ;  /* 0x000000101900720c */ /* 0x040fe20003f64070 */
[----:B------:R-:W-:Y:S01]  /*12f0*/  IMAD.MOV.U32 R11, RZ, RZ, R2 ;  /* 0x000000ffff0b7224 */ /* 0x000fe200078e0002 */
[----:B------:R-:W-:Y:S01]  /*1300*/  SHF.R.S32.HI R2, RZ, 0x6, R23 ;  /* 0x00000006ff027819 */ /* 0x000fe20000011417 */
[C---:B------:R-:W-:Y:S01]  /*1310*/  IMAD R20, R25.reuse, R22, R21 ;  /* 0x0000001619147224 */ /* 0x040fe200078e0215 */
[----:B------:R-:W-:Y:S01]  /*1320*/  IABS R22, R38 ;  /* 0x0000002600167213 */ /* 0x000fe20000000000 */
[----:B------:R-:W-:Y:S01]  /*1330*/  @!P5 IMAD.IADD R12, R12, 0x1, -R25 ;  /* 0x000000010c0cd824 */ /* 0x000fe200078e0a19 */
[C---:B------:R-:W-:Y:S01]  /*1340*/  ISETP.GT.U32.AND P5, PT, R25.reuse, R19, PT ;  /* 0x000000131900720c */ /* 0x040fe20003fa4070 */
[----:B------:R-:W-:Y:S01]  /*1350*/  @!P1 IMAD.MOV R11, RZ, RZ, -R11 ;  /* 0x000000ffff0b9224 */ /* 0x000fe200078e0a0b */
[C---:B------:R-:W-:Y:S01]  /*1360*/  ISETP.GT.U32.AND P1, PT, R25.reuse, R15, PT ;  /* 0x0000000f1900720c */ /* 0x040fe20003f24070 */
[C---:B------:R-:W-:Y:S01]  /*1370*/  IMAD R21, R25.reuse, R24, R13 ;  /* 0x0000001819157224 */ /* 0x040fe200078e020d */
[----:B------:R-:W-:Y:S01]  /*1380*/  SGXT R2, R2, 0x1 ;  /* 0x000000010202781a */ /* 0x000fe20000000200 */
[----:B------:R-:W-:Y:S01]  /*1390*/  @!P6 IMAD.IADD R10, R10, 0x1, -R25 ;  /* 0x000000010a0ae824 */ /* 0x000fe200078e0a19 */
[----:B------:R-:W-:Y:S01]  /*13a0*/  ISETP.GT.U32.AND P6, PT, R25, R18, PT ;  /* 0x000000121900720c */ /* 0x000fe20003fc4070 */
[----:B------:R-:W-:-:S04]  /*13b0*/  IMAD.HI.U32 R4, R4, R22, RZ ;  /* 0x0000001604047227 */ /* 0x000fc800078e00ff */
[--C-:B------:R-:W-:Y:S01]  /*13c0*/  @!P0 IMAD.IADD R6, R6, 0x1, -R25.reuse ;  /* 0x0000000106068824 */ /* 0x100fe200078e0a19 */
[C---:B------:R-:W-:Y:S01]  /*13d0*/  ISETP.GT.U32.AND P0, PT, R25.reuse, R17, PT ;  /* 0x000000111900720c */ /* 0x040fe20003f04070 */
[--C-:B------:R-:W-:Y:S01]  /*13e0*/  @!P2 IMAD.IADD R14, R14, 0x1, -R25.reuse ;  /* 0x000000010e0ea824 */ /* 0x100fe200078e0a19 */
[C---:B------:R-:W-:Y:S01]  /*13f0*/  ISETP.GT.U32.AND P2, PT, R25.reuse, R21, PT ;  /* 0x000000151900720c */ /* 0x040fe20003f44070 */
[----:B------:R-:W-:Y:S02]  /*1400*/  IMAD.MOV R4, RZ, RZ, -R4 ;  /* 0x000000ffff047224 */ /* 0x000fe400078e0a04 */
[--C-:B------:R-:W-:Y:S01]  /*1410*/  @!P3 IMAD.IADD R16, R16, 0x1, -R25.reuse ;  /* 0x000000011010b824 */ /* 0x100fe200078e0a19 */
[C---:B------:R-:W-:Y:S01]  /*1420*/  ISETP.GT.U32.AND P3, PT, R25.reuse, R20, PT ;  /* 0x000000141900720c */ /* 0x040fe20003f64070 */
[----:B------:R-:W-:Y:S02]  /*1430*/  IMAD R22, R25, R4, R22 ;  /* 0x0000000419167224 */ /* 0x000fe400078e0216 */
[--C-:B------:R-:W-:Y:S01]  /*1440*/  @!P5 IMAD.IADD R19, R19, 0x1, -R25.reuse ;  /* 0x000000011313d824 */ /* 0x100fe200078e0a19 */
[----:B------:R-:W-:Y:S01]  /*1450*/  ISETP.GE.AND P5, PT, R30, RZ, PT ;  /* 0x000000ff1e00720c */ /* 0x000fe20003fa6270 */
[--C-:B------:R-:W-:Y:S01]  /*1460*/  @!P1 IMAD.IADD R15, R15, 0x1, -R25.reuse ;  /* 0x000000010f0f9824 */ /* 0x100fe200078e0a19 */
[----:B------:R-:W-:Y:S01]  /*1470*/  ISETP.GE.AND P1, PT, R28, RZ, PT ;  /* 0x000000ff1c00720c */ /* 0x000fe20003f26270 */
[--C-:B------:R-:W-:Y:S01]  /*1480*/  @!P6 IMAD.IADD R18, R18, 0x1, -R25.reuse ;  /* 0x000000011212e824 */ /* 0x100fe200078e0a19 */
[----:B------:R-:W-:Y:S01]  /*1490*/  ISETP.GT.U32.AND P6, PT, R25, R22, PT ;  /* 0x000000161900720c */ /* 0x000fe20003fc4070 */
[--C-:B------:R-:W-:Y:S01]  /*14a0*/  @!P0 IMAD.IADD R17, R17, 0x1, -R25.reuse ;  /* 0x0000000111118824 */ /* 0x100fe200078e0a19 */
[----:B------:R-:W-:Y:S01]  /*14b0*/  ISETP.GE.AND P0, PT, R29, RZ, PT ;  /* 0x000000ff1d00720c */ /* 0x000fe20003f06270 */
[--C-:B------:R-:W-:Y:S01]  /*14c0*/  @!P2 IMAD.IADD R21, R21, 0x1, -R25.reuse ;  /* 0x000000011515a824 */ /* 0x100fe200078e0a19 */
[----:B------:R-:W-:Y:S01]  /*14d0*/  ISETP.GE.AND P2, PT, R32, RZ, PT ;  /* 0x000000ff2000720c */ /* 0x000fe20003f46270 */
[--C-:B------:R-:W-:Y:S01]  /*14e0*/  @!P3 IMAD.IADD R20, R20, 0x1, -R25.reuse ;  /* 0x000000011414b824 */ /* 0x100fe200078e0a19 */
[----:B------:R-:W-:Y:S01]  /*14f0*/  ISETP.GE.AND P3, PT, R33, RZ, PT ;  /* 0x000000ff2100720c */ /* 0x000fe20003f66270 */
[----:B------:R-:W-:Y:S01]  /*1500*/  IMAD.MOV.U32 R13, RZ, RZ, R6 ;  /* 0x000000ffff0d7224 */ /* 0x000fe200078e0006 */
[----:B------:R-:W0:Y:S01]  /*1510*/  LDC R30, c[0x0][0x238] ;  /* 0x00008e00ff1e7b82 */ /* 0x000e220000000800 */
[----:B------:R-:W-:Y:S01]  /*1520*/  @!P5 IMAD.MOV R14, RZ, RZ, -R14 ;  /* 0x000000ffff0ed224 */ /* 0x000fe200078e0a0e */
[C---:B------:R-:W-:Y:S01]  /*1530*/  ISETP.GT.U32.AND P5, PT, R25.reuse, R21, PT ;  /* 0x000000151900720c */ /* 0x040fe20003fa4070 */
[----:B------:R-:W-:Y:S01]  /*1540*/  @!P1 IMAD.MOV R10, RZ, RZ, -R10 ;  /* 0x000000ffff0a9224 */ /* 0x000fe200078e0a0a */
[C---:B------:R-:W-:Y:S01]  /*1550*/  ISETP.GT.U32.AND P1, PT, R25.reuse, R18, PT ;  /* 0x000000121900720c */ /* 0x040fe20003f24070 */
[----:B------:R-:W-:Y:S01]  /*1560*/  @!P6 IMAD.IADD R22, R22, 0x1, -R25 ;  /* 0x000000011616e824 */ /* 0x000fe200078e0a19 */
[C---:B------:R-:W-:Y:S01]  /*1570*/  ISETP.GT.U32.AND P6, PT, R25.reuse, R20, PT ;  /* 0x000000141900720c */ /* 0x040fe20003fc4070 */
[----:B------:R-:W-:Y:S01]  /*1580*/  @!P0 IMAD.MOV R12, RZ, RZ, -R12 ;  /* 0x000000ffff0c8224 */ /* 0x000fe200078e0a0c */
[C---:B------:R-:W-:Y:S01]  /*1590*/  ISETP.GT.U32.AND P0, PT, R25.reuse, R19, PT ;  /* 0x000000131900720c */ /* 0x040fe20003f04070 */
[----:B------:R-:W-:Y:S01]  /*15a0*/  @!P4 IMAD.MOV R13, RZ, RZ, -R13 ;  /* 0x000000ffff0dc224 */ /* 0x000fe200078e0a0d */
[C---:B------:R-:W-:Y:S01]  /*15b0*/  ISETP.GT.U32.AND P4, PT, R25.reuse, R17, PT ;  /* 0x000000111900720c */ /* 0x040fe20003f84070 */
[----:B------:R-:W-:Y:S01]  /*15c0*/  @!P2 IMAD.MOV R15, RZ, RZ, -R15 ;  /* 0x000000ffff0fa224 */ /* 0x000fe200078e0a0f */
[----:B------:R-:W-:Y:S01]  /*15d0*/  ISETP.GT.U32.AND P2, PT, R25, R22, PT ;  /* 0x000000161900720c */ /* 0x000fe20003f44070 */
[----:B------:R-:W-:Y:S01]  /*15e0*/  @!P3 IMAD.MOV R16, RZ, RZ, -R16 ;  /* 0x000000ffff10b224 */ /* 0x000fe200078e0a10 */
[----:B------:R-:W-:Y:S01]  /*15f0*/  ISETP.GE.AND P3, PT, R34, RZ, PT ;  /* 0x000000ff2200720c */ /* 0x000fe20003f66270 */
[--C-:B------:R-:W-:Y:S01]  /*1600*/  @!P5 IMAD.IADD R21, R21, 0x1, -R25.reuse ;  /* 0x000000011515d824 */ /* 0x100fe200078e0a19 */
        /* <DEDUP_REMOVED lines=9> */
[----:B------:R-:W-:Y:S01]  /*16a0*/  IMAD.SHL.U32 R23, R88, 0x2, RZ ;  /* 0x0000000258177824 */ /* 0x000fe200078e00ff */
[----:B------:R-:W-:Y:S01]  /*16b0*/  LOP3.LUT R6, RZ, R3, RZ, 0x33, !PT ;  /* 0x00000003ff067212 */ /* 0x000fe200078e33ff */
[----:B------:R-:W-:Y:S01]  /*16c0*/  @!P2 IMAD.IADD R22, R22, 0x1, -R25 ;  /* 0x000000011616a824 */ /* 0x000fe200078e0a19 */
[----:B------:R-:W-:Y:S01]  /*16d0*/  ISETP.NE.AND P2, PT, R3, RZ, PT ;  /* 0x000000ff0300720c */ /* 0x000fe20003f45270 */
[----:B------:R-:W-:Y:S01]  /*16e0*/  IMAD.MOV.U32 R25, RZ, RZ, R21 ;  /* 0x000000ffff197224 */ /* 0x000fe200078e0015 */
[----:B------:R-:W-:Y:S01]  /*16f0*/  LOP3.LUT R2, R23, 0x90, R2, 0x78, !PT ;  /* 0x0000009017027812 */ /* 0x000fe200078e7802 */
[----:B------:R-:W-:Y:S01]  /*1700*/  IMAD.MOV.U32 R21, RZ, RZ, R20 ;  /* 0x000000ffff157224 */ /* 0x000fe200078e0014 */
[----:B------:R-:W-:Y:S01]  /*1710*/  SEL R9, R6, R9, !P2 ;  /* 0x0000000906097207 */ /* 0x000fe20005000000 */
[----:B------:R-:W-:Y:S01]  /*1720*/  IMAD R0, R0, 0x80, R23 ;  /* 0x0000008000007824 */ /* 0x000fe200078e0217 */
[----:B------:R-:W-:Y:S01]  /*1730*/  SEL R7, R6, R7, !P2 ;  /* 0x0000000706077207 */ /* 0x000fe20005000000 */
[----:B------:R-:W-:Y:S01]  /*1740*/  IMAD R4, R88, UR60, RZ ;  /* 0x0000003c58047c24 */ /* 0x000fe2000f8e02ff */
[C---:B------:R-:W-:Y:S01]  /*1750*/  SEL R13, R6.reuse, R13, !P2 ;  /* 0x0000000d060d7207 */ /* 0x040fe20005000000 */
[----:B------:R-:W-:Y:S01]  /*1760*/  IMAD.MOV.U32 R23, RZ, RZ, R22 ;  /* 0x000000ffff177224 */ /* 0x000fe200078e0016 */
[----:B------:R-:W-:Y:S01]  /*1770*/  SEL R15, R6, R15, !P2 ;  /* 0x0000000f060f7207 */ /* 0x000fe20005000000 */
[----:B------:R-:W-:Y:S01]  /*1780*/  IMAD R3, R26, UR5, RZ ;  /* 0x000000051a037c24 */ /* 0x000fe2000f8e02ff */
[----:B------:R-:W-:Y:S01]  /*1790*/  ULDC UR5, c[0x0][0x240] ;  /* 0x0000900000057ab9 */ /* 0x000fe20000000800 */
[----:B------:R-:W-:Y:S01]  /*17a0*/  @!P5 IMAD.MOV R21, RZ, RZ, -R21 ;  /* 0x000000ffff15d224 */ /* 0x000fe200078e0a15 */
[----:B------:R-:W-:Y:S01]  /*17b0*/  SEL R12, R6, R12, !P2 ;  /* 0x0000000c060c7207 */ /* 0x000fe20005000000 */
[----:B------:R-:W-:Y:S01]  /*17c0*/  @!P3 IMAD.MOV R17, RZ, RZ, -R17 ;  /* 0x000000ffff11b224 */ /* 0x000fe200078e0a11 */
[----:B------:R-:W-:Y:S01]  /*17d0*/  LEA R32, P3, R4, UR10, 0x1 ;  /* 0x0000000a04207c11 */ /* 0x000fe2000f8608ff */
[----:B------:R-:W-:Y:S01]  /*17e0*/  @!P1 IMAD.MOV R18, RZ, RZ, -R18 ;  /* 0x000000ffff129224 */ /* 0x000fe200078e0a12 */
[----:B------:R-:W-:Y:S01]  /*17f0*/  LEA R158, P1, R5, UR8, 0x1 ;  /* 0x00000008059e7c11 */ /* 0x000fe2000f8208ff */
[----:B------:R-:W-:Y:S01]  /*1800*/  @!P6 IMAD.MOV R23, RZ, RZ, -R23 ;  /* 0x000000ffff17e224 */ /* 0x000fe200078e0a17 */
[C---:B------:R-:W-:Y:S01]  /*1810*/  SEL R16, R6.reuse, R16, !P2 ;  /* 0x0000001006107207 */ /* 0x040fe20005000000 */
[----:B------:R-:W-:Y:S01]  /*1820*/  IMAD R9, R9, UR5, RZ ;  /* 0x0000000509097c24 */ /* 0x000fe2000f8e02ff */
[C---:B------:R-:W-:Y:S01]  /*1830*/  SEL R22, R6.reuse, R21, !P2 ;  /* 0x0000001506167207 */ /* 0x040fe20005000000 */
[----:B------:R-:W-:Y:S01]  /*1840*/  @!P0 IMAD.MOV R19, RZ, RZ, -R19 ;  /* 0x000000ffff138224 */ /* 0x000fe200078e0a13 */
[----:B------:R-:W-:Y:S01]  /*1850*/  LEA R156, P0, R3, UR8, 0x1 ;  /* 0x00000008039c7c11 */ /* 0x000fe2000f8008ff */
[----:B------:R-:W-:Y:S01]  /*1860*/  @!P4 IMAD.MOV R25, RZ, RZ, -R25 ;  /* 0x000000ffff19c224 */ /* 0x000fe200078e0a19 */
[C---:B------:R-:W-:Y:S01]  /*1870*/  SEL R14, R6.reuse, R14, !P2 ;  /* 0x0000000e060e7207 */ /* 0x040fe20005000000 */
[----:B------:R-:W-:Y:S01]  /*1880*/  IMAD R7, R7, UR5, RZ ;  /* 0x0000000507077c24 */ /* 0x000fe2000f8e02ff */
[C---:B------:R-:W-:Y:S01]  /*1890*/  SEL R17, R6.reuse, R17, !P2 ;  /* 0x0000001106117207 */ /* 0x040fe20005000000 */
[----:B------:R-:W-:Y:S01]  /*18a0*/  IMAD R13, R13, UR5, RZ ;  /* 0x000000050d0d7c24 */ /* 0x000fe2000f8e02ff */
[----:B------:R-:W-:Y:S01]  /*18b0*/  LEA.HI.X.SX32 R159, R5, UR9, 0x1, P1 ;  /* 0x00000009059f7c11 */ /* 0x000fe200088f0eff */
[----:B------:R-:W-:Y:S01]  /*18c0*/  IMAD R15, R15, UR5, RZ ;  /* 0x000000050f0f7c24 */ /* 0x000fe2000f8e02ff */
[----:B------:R-:W-:Y:S01]  /*18d0*/  SEL R24, R6, R23, !P2 ;  /* 0x0000001706187207 */ /* 0x000fe20005000000 */
[----:B------:R-:W-:Y:S01]  /*18e0*/  IMAD R5, R12, UR5, RZ ;  /* 0x000000050c057c24 */ /* 0x000fe2000f8e02ff */
[----:B------:R-:W-:Y:S01]  /*18f0*/  LEA.HI.X.SX32 R34, R4, UR11, 0x1, P3 ;  /* 0x0000000b04227c11 */ /* 0x000fe200098f0eff */
[----:B------:R-:W-:Y:S01]  /*1900*/  IMAD R23, R22, UR5, RZ ;  /* 0x0000000516177c24 */ /* 0x000fe2000f8e02ff */
[----:B------:R-:W-:Y:S01]  /*1910*/  LEA R90, P1, R9, R32, 0x1 ;  /* 0x00000020095a7211 */ /* 0x000fe200078208ff */
[----:B------:R-:W-:Y:S01]  /*1920*/  IMAD R17, R17, UR5, RZ ;  /* 0x0000000511117c24 */ /* 0x000fe2000f8e02ff */
[----:B------:R-:W-:Y:S01]  /*1930*/  SEL R20, R6, R19, !P2 ;  /* 0x0000001306147207 */ /* 0x000fe20005000000 */
[----:B------:R-:W-:Y:S01]  /*1940*/  IMAD R26, R24, UR5, RZ ;  /* 0x00000005181a7c24 */ /* 0x000fe2000f8e02ff */
[----:B------:R-:W-:Y:S01]  /*1950*/  LEA.HI.X.SX32 R157, R3, UR9, 0x1, P0 ;  /* 0x00000009039d7c11 */ /* 0x000fe200080f0eff */
[----:B------:R-:W-:Y:S01]  /*1960*/  IMAD R3, R16, UR5, RZ ;  /* 0x0000000510037c24 */ /* 0x000fe2000f8e02ff */
[----:B------:R-:W-:Y:S01]  /*1970*/  SEL R8, R6, R8, !P2 ;  /* 0x0000000806087207 */ /* 0x000fe20005000000 */
[----:B------:R-:W-:Y:S01]  /*1980*/  IMAD R21, R20, UR5, RZ ;  /* 0x0000000514157c24 */ /* 0x000fe2000f8e02ff */
[----:B------:R-:W-:Y:S01]  /*1990*/  SEL R11, R6, R11, !P2 ;  /* 0x0000000b060b7207 */ /* 0x000fe20005000000 */
[----:B0-----:R-:W-:Y:S01]  /*19a0*/  IMAD R27, R30, 0x3f, RZ ;  /* 0x0000003f1e1b7824 */ /* 0x001fe200078e02ff */
[----:B------:R-:W-:Y:S01]  /*19b0*/  SEL R10, R6, R10, !P2 ;  /* 0x0000000a060a7207 */ /* 0x000fe20005000000 */
[----:B------:R-:W-:Y:S01]  /*19c0*/  IMAD R29, R30, 0x3e, RZ ;  /* 0x0000003e1e1d7824 */ /* 0x000fe200078e02ff */
[C---:B------:R-:W-:Y:S01]  /*19d0*/  SEL R18, R6.reuse, R18, !P2 ;  /* 0x0000001206127207 */ /* 0x040fe20005000000 */
[----:B------:R-:W-:Y:S01]  /*19e0*/  IMAD R11, R11, UR5, RZ ;  /* 0x000000050b0b7c24 */ /* 0x000fe2000f8e02ff */
[----:B------:R-:W-:Y:S01]  /*19f0*/  SEL R25, R6, R25, !P2 ;  /* 0x0000001906197207 */ /* 0x000fe20005000000 */
[----:B------:R-:W-:Y:S01]  /*1a00*/  IMAD R6, R14, UR5, RZ ;  /* 0x000000050e067c24 */ /* 0x000fe2000f8e02ff */
[-C--:B------:R-:W-:Y:S01]  /*1a10*/  LEA R22, P2, R7, R32.reuse, 0x1 ;  /* 0x0000002007167211 */ /* 0x080fe200078408ff */
[----:B------:R-:W-:Y:S01]  /*1a20*/  IMAD R8, R8, UR5, RZ ;  /* 0x0000000508087c24 */ /* 0x000fe2000f8e02ff */
[----:B------:R-:W-:Y:S01]  /*1a30*/  LEA R94, P5, R13, R32, 0x1 ;  /* 0x000000200d5e7211 */ /* 0x000fe200078a08ff */
[----:B------:R-:W-:Y:S01]  /*1a40*/  IMAD R28, R25, UR5, RZ ;  /* 0x00000005191c7c24 */ /* 0x000fe2000f8e02ff */
[----:B------:R-:W-:Y:S01]  /*1a50*/  LEA.HI.X.SX32 R16, R9, R34, 0x1, P1 ;  /* 0x0000002209107211 */ /* 0x000fe200008f0eff */
[----:B------:R-:W-:Y:S01]  /*1a60*/  IMAD.WIDE R24, R27, 0x2, R158 ;  /* 0x000000021b187825 */ /* 0x000fe200078e029e */
[-C--:B------:R-:W-:Y:S01]  /*1a70*/  LEA R98, P1, R15, R32.reuse, 0x1 ;  /* 0x000000200f627211 */ /* 0x080fe200078208ff */
[----:B------:R-:W-:Y:S01]  /*1a80*/  UIADD3 UR11, UP0, UR20, 0x80, URZ ;  /* 0x00000080140b7890 */ /* 0x000fe2000ff1e03f */
[----:B------:R-:W-:Y:S01]  /*1a90*/  LEA R96, P3, R5, R32, 0x1 ;  /* 0x0000002005607211 */ /* 0x000fe200078608ff */
[----:B------:R-:W-:Y:S01]  /*1aa0*/  IMAD.MOV.U32 R113, RZ, RZ, R24 ;  /* 0x000000ffff717224 */ /* 0x000fe200078e0018 */
[-C--:B------:R-:W-:Y:S01]  /*1ab0*/  LEA.HI.X.SX32 R12, R7, R34.reuse, 0x1, P2 ;  /* 0x00000022070c7211 */ /* 0x080fe200010f0eff */
[----:B------:R-:W-:Y:S01]  /*1ac0*/  IMAD R19, R18, UR5, RZ ;  /* 0x0000000512137c24 */ /* 0x000fe2000f8e02ff */
[----:B------:R-:W-:Y:S01]  /*1ad0*/  LEA.HI.X.SX32 R20, R13, R34, 0x1, P5 ;  /* 0x000000220d147211 */ /* 0x000fe200028f0eff */
[----:B------:R-:W-:Y:S01]  /*1ae0*/  IMAD R123, R30, 0x3d, RZ ;  /* 0x0000003d1e7b7824 */ /* 0x000fe200078e02ff */
[-C--:B------:R-:W-:Y:S01]  /*1af0*/  LEA R97, P2, R6, R32.reuse, 0x1 ;  /* 0x0000002006617211 */ /* 0x080fe200078408ff */
[----:B------:R-:W-:Y:S01]  /*1b00*/  IMAD R10, R10, UR5, RZ ;  /* 0x000000050a0a7c24 */ /* 0x000fe2000f8e02ff */
[----:B------:R-:W-:Y:S01]  /*1b10*/  LEA R101, P5, R17, R32, 0x1 ;  /* 0x0000002011657211 */ /* 0x000fe200078a08ff */
[----:B------:R-:W-:Y:S01]  /*1b20*/  IMAD.WIDE R120, R123, 0x2, R158 ;  /* 0x000000027b787825 */ /* 0x000fe200078e029e */
[----:B------:R-:W-:Y:S01]  /*1b30*/  LEA.HI.X.SX32 R7, R15, R34, 0x1, P1 ;  /* 0x000000220f077211 */ /* 0x000fe200008f0eff */
[----:B------:R-:W-:Y:S01]  /*1b40*/  UIADD3 UR5, UR4, 0x8000, URZ ;  /* 0x0000800004057890 */ /* 0x000fe2000fffe03f */
[----:B------:R-:W-:Y:S01]  /*1b50*/  LEA R109, P1, R26, R32, 0x1 ;  /* 0x000000201a6d7211 */ /* 0x000fe200078208ff */
[----:B------:R-:W-:Y:S01]  /*1b60*/  IMAD.WIDE R122, R123, 0x2, R156 ;  /* 0x000000027b7a7825 */ /* 0x000fe200078e029c */
[----:B------:R-:W-:Y:S01]  /*1b70*/  LEA.HI.X.SX32 R5, R5, R34, 0x1, P3 ;  /* 0x0000002205057211 */ /* 0x000fe200018f0eff */
[----:B------:R-:W-:Y:S01]  /*1b80*/  USHF.R.U32.HI UR5, URZ, 0x4, UR5 ;  /* 0x000000043f057899 */ /* 0x000fe20008011605 */
[----:B------:R-:W-:Y:S01]  /*1b90*/  LEA R105, P3, R21, R32, 0x1 ;  /* 0x0000002015697211 */ /* 0x000fe200078608ff */
[----:B------:R-:W-:Y:S01]  /*1ba0*/  IMAD R127, R30, 0x3c, RZ ;  /* 0x0000003c1e7f7824 */ /* 0x000fe200078e02ff */
[-C--:B------:R-:W-:Y:S01]  /*1bb0*/  LEA.HI.X.SX32 R6, R6, R34.reuse, 0x1, P2 ;  /* 0x0000002206067211 */ /* 0x080fe200010f0eff */
[----:B------:R-:W-:Y:S01]  /*1bc0*/  IMAD.MOV.U32 R100, RZ, RZ, R123 ;  /* 0x000000ffff647224 */ /* 0x000fe200078e007b */
[----:B------:R-:W-:Y:S01]  /*1bd0*/  LEA.HI.X.SX32 R9, R17, R34, 0x1, P5 ;  /* 0x0000002211097211 */ /* 0x000fe200028f0eff */
[----:B------:R-:W-:Y:S01]  /*1be0*/  IMAD R131, R30, 0x3b, RZ ;  /* 0x0000003b1e837824 */ /* 0x000fe200078e02ff */
[----:B------:R-:W-:Y:S01]  /*1bf0*/  LEA R107, P2, R23, R32, 0x1 ;  /* 0x00000020176b7211 */ /* 0x000fe200078408ff */
[----:B------:R-:W-:Y:S01]  /*1c00*/  IMAD.MOV.U32 R93, RZ, RZ, R121 ;  /* 0x000000ffff5d7224 */ /* 0x000fe200078e0079 */
[-C--:B------:R-:W-:Y:S01]  /*1c10*/  LEA.HI.X.SX32 R17, R26, R34.reuse, 0x1, P1 ;  /* 0x000000221a117211 */ /* 0x080fe200008f0eff */
[----:B------:R-:W-:Y:S01]  /*1c20*/  IMAD.WIDE R26, R27, 0x2, R156 ;  /* 0x000000021b1a7825 */ /* 0x000fe200078e029c */
[-C--:B------:R-:W-:Y:S01]  /*1c30*/  LEA.HI.X.SX32 R13, R21, R34.reuse, 0x1, P3 ;  /* 0x00000022150d7211 */ /* 0x080fe200018f0eff */
[----:B------:R-:W-:Y:S01]  /*1c40*/  UMOV UR8, URZ ;  /* 0x0000003f00087c82 */ /* 0x000fe20008000000 */
[----:B------:R-:W-:Y:S01]  /*1c50*/  LEA.HI.X.SX32 R15, R23, R34, 0x1, P2 ;  /* 0x00000022170f7211 */ /* 0x000fe200010f0eff */
[----:B------:R-:W-:Y:S01]  /*1c60*/  IMAD.MOV.U32 R21, RZ, RZ, R25 ;  /* 0x000000ffff157224 */ /* 0x000fe200078e0019 */
[-C--:B------:R-:W-:Y:S01]  /*1c70*/  LEA R92, P0, R11, R32.reuse, 0x1 ;  /* 0x000000200b5c7211 */ /* 0x080fe200078008ff */
[----:B------:R-:W-:Y:S01]  /*1c80*/  IMAD.WIDE R24, R29, 0x2, R158 ;  /* 0x000000021d187825 */ /* 0x000fe200078e029e */
[C---:B------:R-:W-:Y:S01]  /*1c90*/  LEA R88, P6, R8.reuse, R32, 0x1 ;  /* 0x0000002008587211 */ /* 0x040fe200078c08ff */
[----:B------:R-:W-:Y:S01]  /*1ca0*/  USGXT.U32 UR22, UR5, 0xe ;  /* 0x0000000e0516789a */ /* 0x000fe20008000000 */
[----:B------:R-:W-:Y:S01]  /*1cb0*/  LEA.HI.X.SX32 R18, R11, R34, 0x1, P0 ;  /* 0x000000220b127211 */ /* 0x000fe200000f0eff */
[----:B------:R-:W-:Y:S01]  /*1cc0*/  IMAD.MOV.U32 R115, RZ, RZ, R26 ;  /* 0x000000ffff737224 */ /* 0x000fe200078e001a */
[----:B------:R-:W-:Y:S01]  /*1cd0*/  LEA R99, P0, R3, R32, 0x1 ;  /* 0x0000002003637211 */ /* 0x000fe200078008ff */
[----:B------:R-:W-:Y:S01]  /*1ce0*/  IMAD.MOV.U32 R23, RZ, RZ, R27 ;  /* 0x000000ffff177224 */ /* 0x000fe200078e001b */
[-C--:B------:R-:W-:Y:S01]  /*1cf0*/  LEA.HI.X.SX32 R14, R8, R34.reuse, 0x1, P6 ;  /* 0x00000022080e7211 */ /* 0x080fe200030f0eff */
[----:B------:R-:W-:Y:S01]  /*1d00*/  IMAD.WIDE R26, R29, 0x2, R156 ;  /* 0x000000021d1a7825 */ /* 0x000fe200078e029c */
[----:B------:R-:W-:Y:S01]  /*1d10*/  LEA.HI.X.SX32 R8, R3, R34, 0x1, P0 ;  /* 0x0000002203087211 */ /* 0x000fe200000f0eff */
[----:B------:R-:W-:Y:S01]  /*1d20*/  USHF.L.U32 UR60, UR60, 0x6, URZ ;  /* 0x000000063c3c7899 */ /* 0x000fe2000800063f */
[-C--:B------:R-:W-:Y:S01]  /*1d30*/  LEA R95, P4, R10, R32.reuse, 0x1 ;  /* 0x000000200a5f7211 */ /* 0x080fe200078808ff */
[----:B------:R-:W-:Y:S01]  /*1d40*/  IMAD.MOV.U32 R89, RZ, RZ, R25 ;  /* 0x000000ffff597224 */ /* 0x000fe200078e0019 */
[----:B------:R-:W-:Y:S01]  /*1d50*/  LEA R111, P0, R28, R32, 0x1 ;  /* 0x000000201c6f7211 */ /* 0x000fe200078008ff */
[----:B------:R-:W-:Y:S01]  /*1d60*/  IMAD R25, R30, 0x39, RZ ;  /* 0x000000391e197824 */ /* 0x000fe200078e02ff */
[----:B------:R-:W-:Y:S01]  /*1d70*/  LEA.HI.X.SX32 R4, R10, R34, 0x1, P4 ;  /* 0x000000220a047211 */ /* 0x000fe200020f0eff */
[----:B------:R-:W-:Y:S01]  /*1d80*/  IMAD.MOV.U32 R91, RZ, RZ, R27 ;  /* 0x000000ffff5b7224 */ /* 0x000fe200078e001b */
[C---:B------:R-:W-:Y:S01]  /*1d90*/  LEA R103, P4, R19.reuse, R32, 0x1 ;  /* 0x0000002013677211 */ /* 0x040fe200078808ff */
[----:B------:R-:W-:Y:S01]  /*1da0*/  IMAD R27, R30, 0x37, RZ ;  /* 0x000000371e1b7824 */ /* 0x000fe200078e02ff */
[----:B------:R-:W-:Y:S01]  /*1db0*/  UIADD3.X UR12, UR8, 0x40000040, URZ, UP0, !UPT ;  /* 0x40000040080c7890 */ /* 0x000fe200087fe43f */
[----:B------:R-:W-:Y:S01]  /*1dc0*/  IMAD.MOV.U32 R117, RZ, RZ, R24 ;  /* 0x000000ffff757224 */ /* 0x000fe200078e0018 */
[-C--:B------:R-:W-:Y:S01]  /*1dd0*/  LEA.HI.X.SX32 R11, R19, R34.reuse, 0x1, P4 ;  /* 0x00000022130b7211 */ /* 0x080fe200020f0eff */
[C---:B------:R-:W-:Y:S01]  /*1de0*/  IMAD.WIDE R136, R25.reuse, 0x2, R158 ;  /* 0x0000000219887825 */ /* 0x040fe200078e029e */
[----:B------:R-:W-:Y:S01]  /*1df0*/  LEA.HI.X.SX32 R19, R28, R34, 0x1, P0 ;  /* 0x000000221c137211 */ /* 0x000fe200000f0eff */
[----:B------:R-:W-:Y:S01]  /*1e00*/  UIADD3 UR14, UP0, UR22, 0x2, URZ ;  /* 0x00000002160e7890 */ /* 0x000fe2000ff1e03f */
[C---:B------:R-:W-:Y:S01]  /*1e10*/  LOP3.LUT R149, R0.reuse, 0x10, RZ, 0x3c, !PT ;  /* 0x0000001000957812 */ /* 0x040fe200078e3cff */
[----:B------:R-:W-:Y:S01]  /*1e20*/  IMAD.WIDE R24, R25, 0x2, R156 ;  /* 0x0000000219187825 */ /* 0x000fe200078e029c */
[----:B------:R-:W-:Y:S01]  /*1e30*/  UMOV UR9, URZ ;  /* 0x0000003f00097c82 */ /* 0x000fe20008000000 */
[----:B------:R-:W-:Y:S01]  /*1e40*/  USHF.R.S32.HI UR10, URZ, 0x1f, UR60 ;  /* 0x0000001f3f0a7899 */ /* 0x000fe2000801143c */
[----:B------:R-:W-:Y:S01]  /*1e50*/  LOP3.LUT R151, R0, 0x20, RZ, 0x3c, !PT ;  /* 0x0000002000977812 */ /* 0x000fe200078e3cff */
[----:B------:R-:W-:Y:S01]  /*1e60*/  IMAD.MOV.U32 R119, RZ, RZ, R26 ;  /* 0x000000ffff777224 */ /* 0x000fe200078e001a */
[----:B------:R-:W-:Y:S01]  /*1e70*/  UIADD3.X UR15, UR9, 0x40000040, URZ, UP0, !UPT ;  /* 0x40000040090f7890 */ /* 0x000fe200087fe43f */
[----:B------:R-:W-:Y:S01]  /*1e80*/  IMAD R3, R30, 0x38, RZ ;  /* 0x000000381e037824 */ /* 0x000fe200078e02ff */
[----:B------:R-:W-:Y:S01]  /*1e90*/  USHF.L.U32 UR5, UR60, 0x1, URZ ;  /* 0x000000013c057899 */ /* 0x000fe2000800063f */
[C---:B------:R-:W-:Y:S01]  /*1ea0*/  IMAD.WIDE R140, R27.reuse, 0x2, R158 ;  /* 0x000000021b8c7825 */ /* 0x040fe200078e029e */
[----:B------:R-:W-:Y:S01]  /*1eb0*/  UMOV UR8, UR11 ;  /* 0x0000000b00087c82 */ /* 0x000fe20008000000 */
[----:B------:R-:W-:Y:S01]  /*1ec0*/  UMOV UR9, UR12 ;  /* 0x0000000c00097c82 */ /* 0x000fe20008000000 */
[----:B------:R-:W-:Y:S01]  /*1ed0*/  USHF.L.U64.HI UR60, UR60, 0x1, UR10 ;  /* 0x000000013c3c7899 */ /* 0x000fe2000801020a */
[----:B------:R-:W-:Y:S01]  /*1ee0*/  IMAD.WIDE R26, R27, 0x2, R156 ;  /* 0x000000021b1a7825 */ /* 0x000fe200078e029c */
[----:B------:R-:W-:Y:S01]  /*1ef0*/  UIADD3.64 UR10, UR8, 0x180, URZ ;  /* 0x00000180080a7897 */ /* 0x000fe2000fffe03f */
[C---:B------:R-:W-:Y:S01]  /*1f00*/  LOP3.LUT R150, R0.reuse, 0x30, RZ, 0x3c, !PT ;  /* 0x0000003000967812 */ /* 0x040fe200078e3cff */
[----:B------:R-:W-:Y:S01]  /*1f10*/  UIADD3.64 UR10, UR8, 0x280, URZ ;  /* 0x00000280080a7897 */ /* 0x000fe2000fffe03f */
[----:B------:R-:W-:Y:S01]  /*1f20*/  IMAD.MOV.U32 R114, RZ, RZ, R137 ;  /* 0x000000ffff727224 */ /* 0x000fe200078e0089 */
[C---:B------:R-:W-:Y:S01]  /*1f30*/  LOP3.LUT R149, R0.reuse, 0x40, RZ, 0x3c, !PT ;  /* 0x0000004000957812 */ /* 0x040fe200078e3cff */
[----:B------:R-:W-:Y:S01]  /*1f40*/  IMAD.MOV.U32 R137, RZ, RZ, R24 ;  /* 0x000000ffff897224 */ /* 0x000fe200078e0018 */
[C---:B------:R-:W-:Y:S01]  /*1f50*/  LOP3.LUT R151, R0.reuse, 0x50, RZ, 0x3c, !PT ;  /* 0x0000005000977812 */ /* 0x040fe200078e3cff */
[----:B------:R-:W-:Y:S01]  /*1f60*/  IMAD.MOV.U32 R116, RZ, RZ, R25 ;  /* 0x000000ffff747224 */ /* 0x000fe200078e0019 */
[C---:B------:R-:W-:Y:S01]  /*1f70*/  LOP3.LUT R150, R0.reuse, 0x60, RZ, 0x3c, !PT ;  /* 0x0000006000967812 */ /* 0x040fe200078e3cff */
[----:B------:R-:W-:Y:S01]  /*1f80*/  IMAD.WIDE R138, R3, 0x2, R158 ;  /* 0x00000002038a7825 */ /* 0x000fe200078e029e */
[----:B------:R-:W-:-:S02]  /*1f90*/  LOP3.LUT R149, R0, 0x70, RZ, 0x3c, !PT ;  /* 0x0000007000957812 */ /* 0x000fc400078e3cff */
[----:B------:R-:W-:Y:S02]  /*1fa0*/  CS2R R32, SRZ ;  /* 0x0000000000207805 */ /* 0x000fe4000001ff00 */
[----:B------:R-:W-:Y:S01]  /*1fb0*/  CS2R R34, SRZ ;  /* 0x0000000000227805 */ /* 0x000fe2000001ff00 */
[----:B------:R-:W-:Y:S01]  /*1fc0*/  IMAD.WIDE R24, R3, 0x2, R156 ;  /* 0x0000000203187825 */ /* 0x000fe200078e029c */
[----:B------:R-:W-:Y:S02]  /*1fd0*/  CS2R R36, SRZ ;  /* 0x0000000000247805 */ /* 0x000fe4000001ff00 */
[----:B------:R-:W-:Y:S02]  /*1fe0*/  CS2R R38, SRZ ;  /* 0x0000000000267805 */ /* 0x000fe4000001ff00 */
[----:B------:R-:W-:Y:S01]  /*1ff0*/  LOP3.LUT R151, R2, 0x20, RZ, 0x3c, !PT ;  /* 0x0000002002977812 */ /* 0x000fe200078e3cff */
[----:B------:R-:W-:Y:S01]  /*2000*/  IMAD R3, R30, 0x36, RZ ;  /* 0x000000361e037824 */ /* 0x000fe200078e02ff */
[C---:B------:R-:W-:Y:S01]  /*2010*/  LOP3.LUT R150, R2.reuse, 0x40, RZ, 0x3c, !PT ;  /* 0x0000004002967812 */ /* 0x040fe200078e3cff */
[----:B------:R-:W-:Y:S01]  /*2020*/  IMAD.MOV.U32 R123, RZ, RZ, R27 ;  /* 0x000000ffff7b7224 */ /* 0x000fe200078e001b */
[----:B------:R-:W-:Y:S01]  /*2030*/  LOP3.LUT R149, R2, 0x60, RZ, 0x3c, !PT ;  /* 0x0000006002957812 */ /* 0x000fe200078e3cff */
[----:B------:R-:W-:Y:S01]  /*2040*/  IMAD R27, R30, 0x35, RZ ;  /* 0x000000351e1b7824 */ /* 0x000fe200078e02ff */
[----:B------:R-:W-:Y:S01]  /*2050*/  UMOV UR10, UR14 ;  /* 0x0000000e000a7c82 */ /* 0x000fe20008000000 */
[----:B------:R-:W-:Y:S01]  /*2060*/  IMAD.WIDE R124, R127, 0x2, R158 ;  /* 0x000000027f7c7825 */ /* 0x000fe200078e029e */
[----:B------:R-:W-:Y:S01]  /*2070*/  UMOV UR11, UR15 ;  /* 0x0000000f000b7c82 */ /* 0x000fe20008000000 */
[----:B------:R-:W-:-:S02]  /*2080*/  UIADD3.64 UR18, UR8, 0x200, URZ ;  /* 0x0000020008127897 */ /* 0x000fc4000fffe03f */
[----:B------:R-:W-:Y:S01]  /*2090*/  IMAD.MOV.U32 R118, RZ, RZ, R139 ;  /* 0x000000ffff767224 */ /* 0x000fe200078e008b */
[----:B------:R-:W-:Y:S01]  /*20a0*/  UIADD3.64 UR12, UR8, 0x80, URZ ;  /* 0x00000080080c7897 */ /* 0x000fe2000fffe03f */
[----:B------:R-:W-:Y:S01]  /*20b0*/  IMAD.WIDE R126, R127, 0x2, R156 ;  /* 0x000000027f7e7825 */ /* 0x000fe200078e029c */
[----:B------:R-:W-:Y:S02]  /*20c0*/  UIADD3.64 UR16, UR8, 0x100, URZ ;  /* 0x0000010008107897 */ /* 0x000fe4000fffe03f */
[----:B------:R-:W-:Y:S01]  /*20d0*/  UIADD3.64 UR24, UR8, 0x300, URZ ;  /* 0x0000030008187897 */ /* 0x000fe2000fffe03f */
[----:B------:R-:W-:Y:S01]  /*20e0*/  IMAD.WIDE R128, R131, 0x2, R158 ;  /* 0x0000000283807825 */ /* 0x000fe200078e029e */
[----:B------:R-:W-:Y:S02]  /*20f0*/  UIADD3.64 UR28, UR8, 0x380, URZ ;  /* 0x00000380081c7897 */ /* 0x000fe4000fffe03f */
[----:B------:R-:W-:Y:S01]  /*2100*/  UIADD3.64 UR32, UR8, 0x400, URZ ;  /* 0x0000040008207897 */ /* 0x000fe2000fffe03f */
[----:B------:R-:W-:Y:S01]  /*2110*/  IMAD.MOV.U32 R139, RZ, RZ, R24 ;  /* 0x000000ffff8b7224 */ /* 0x000fe200078e0018 */
[----:B------:R-:W-:Y:S01]  /*2120*/  UIADD3.64 UR36, UR8, 0x480, URZ ;  /* 0x0000048008247897 */ /* 0x000fe2000fffe03f */
[----:B------:R-:W-:Y:S01]  /*2130*/  IMAD.MOV.U32 R10, RZ, RZ, R25 ;  /* 0x000000ffff0a7224 */ /* 0x000fe200078e0019 */
[----:B------:R-:W-:Y:S01]  /*2140*/  UIADD3.64 UR40, UR8, 0x500, URZ ;  /* 0x0000050008287897 */ /* 0x000fe2000fffe03f */
[----:B------:R-:W-:Y:S01]  /*2150*/  IMAD.MOV.U32 R121, RZ, RZ, R141 ;  /* 0x000000ffff797224 */ /* 0x000fe200078e008d */
[----:B------:R-:W-:Y:S01]  /*2160*/  UIADD3.64 UR44, UR8, 0x580, URZ ;  /* 0x00000580082c7897 */ /* 0x000fe2000fffe03f */
[----:B------:R-:W-:Y:S01]  /*2170*/  IMAD.WIDE R142, R3, 0x2, R158 ;  /* 0x00000002038e7825 */ /* 0x000fe200078e029e */
[----:B------:R-:W-:-:S02]  /*2180*/  UIADD3.64 UR48, UR8, 0x600, URZ ;  /* 0x0000060008307897 */ /* 0x000fc4000fffe03f */
[----:B------:R-:W-:Y:S01]  /*2190*/  UIADD3.64 UR52, UR8, 0x680, URZ ;  /* 0x0000068008347897 */ /* 0x000fe2000fffe03f */
[----:B------:R-:W-:Y:S01]  /*21a0*/  IMAD.WIDE R130, R131, 0x2, R156 ;  /* 0x0000000283827825 */ /* 0x000fe200078e029c */
[----:B------:R-:W-:Y:S02]  /*21b0*/  UIADD3.64 UR56, UR8, 0x700, URZ ;  /* 0x0000070008387897 */ /* 0x000fe4000fffe03f */
[----:B------:R-:W-:Y:S01]  /*21c0*/  UIADD3.64 UR14, UR10, 0x2, URZ ;  /* 0x000000020a0e7897 */ /* 0x000fe2000fffe03f */
[----:B------:R-:W-:Y:S01]  /*21d0*/  IMAD.MOV.U32 R141, RZ, RZ, R26 ;  /* 0x000000ffff8d7224 */ /* 0x000fe200078e001a */
[----:B------:R-:W-:Y:S01]  /*21e0*/  UIADD3.64 UR18, UR10, 0x4, URZ ;  /* 0x000000040a127897 */ /* 0x000fe2000fffe03f */
[----:B------:R-:W-:-:S04]  /*21f0*/  IMAD.WIDE R24, R3, 0x2, R156 ;  /* 0x0000000203187825 */ /* 0x000fc800078e029c */
[----:B------:R-:W-:-:S04]  /*2200*/  IMAD.WIDE R144, R27, 0x2, R158 ;  /* 0x000000021b907825 */ /* 0x000fc800078e029e */
[C---:B------:R-:W-:Y:S02]  /*2210*/  IMAD R135, R30.reuse, 0x3a, RZ ;  /* 0x0000003a1e877824 */ /* 0x040fe400078e02ff */
[----:B------:R-:W-:Y:S02]  /*2220*/  IMAD R3, R30, 0x34, RZ ;  /* 0x000000341e037824 */ /* 0x000fe400078e02ff */
[----:B------:R-:W-:-:S04]  /*2230*/  IMAD.WIDE R26, R27, 0x2, R156 ;  /* 0x000000021b1a7825 */ /* 0x000fc800078e029c */
[----:B------:R-:W-:Y:S02]  /*2240*/  IMAD.MOV.U32 R102, RZ, RZ, R125 ;  /* 0x000000ffff667224 */ /* 0x000fe400078e007d */
[----:B------:R-:W-:Y:S02]  /*2250*/  IMAD R29, R30, 0x33, RZ ;  /* 0x000000331e1d7824 */ /* 0x000fe400078e02ff */
[----:B------:R-:W-:Y:S02]  /*2260*/  IMAD.MOV.U32 R104, RZ, RZ, R127 ;  /* 0x000000ffff687224 */ /* 0x000fe400078e007f */
[----:B------:R-:W-:Y:S02]  /*2270*/  IMAD.MOV.U32 R106, RZ, RZ, R129 ;  /* 0x000000ffff6a7224 */ /* 0x000fe400078e0081 */
[----:B------:R-:W-:Y:S02]  /*2280*/  IMAD.MOV.U32 R125, RZ, RZ, R143 ;  /* 0x000000ffff7d7224 */ /* 0x000fe400078e008f */
[----:B------:R-:W-:-:S02]  /*2290*/  IMAD.MOV.U32 R108, RZ, RZ, R131 ;  /* 0x000000ffff6c7224 */ /* 0x000fc400078e0083 */
[----:B------:R-:W-:Y:S02]  /*22a0*/  IMAD.MOV.U32 R143, RZ, RZ, R24 ;  /* 0x000000ffff8f7224 */ /* 0x000fe400078e0018 */
[----:B------:R-:W-:Y:S02]  /*22b0*/  IMAD.MOV.U32 R127, RZ, RZ, R25 ;  /* 0x000000ffff7f7224 */ /* 0x000fe400078e0019 */
[----:B------:R-:W-:Y:S02]  /*22c0*/  IMAD.MOV.U32 R129, RZ, RZ, R145 ;  /* 0x000000ffff817224 */ /* 0x000fe400078e0091 */
[----:B------:R-:W-:-:S04]  /*22d0*/  IMAD.WIDE R132, R135, 0x2, R158 ;  /* 0x0000000287847825 */ /* 0x000fc800078e029e */
[----:B------:R-:W-:Y:S02]  /*22e0*/  IMAD.MOV.U32 R145, RZ, RZ, R26 ;  /* 0x000000ffff917224 */ /* 0x000fe400078e001a */
[----:B------:R-:W-:Y:S02]  /*22f0*/  IMAD.MOV.U32 R131, RZ, RZ, R27 ;  /* 0x000000ffff837224 */ /* 0x000fe400078e001b */
[----:B------:R-:W-:-:S04]  /*2300*/  IMAD.WIDE R24, R3, 0x2, R156 ;  /* 0x0000000203187825 */ /* 0x000fc800078e029c */
[----:B------:R-:W-:Y:S01]  /*2310*/  IMAD.WIDE R134, R135, 0x2, R156 ;  /* 0x0000000287867825 */ /* 0x000fe200078e029c */
[----:B------:R0:W-:Y:S03]  /*2320*/  STL [R1], R24 ;  /* 0x0000001801007387 */ /* 0x0001e60000100800 */
[----:B------:R-:W-:-:S04]  /*2330*/  IMAD.WIDE R26, R29, 0x2, R158 ;  /* 0x000000021d1a7825 */ /* 0x000fc800078e029e */
[----:B------:R-:W-:Y:S01]  /*2340*/  IMAD.WIDE R146, R3, 0x2, R158 ;  /* 0x0000000203927825 */ /* 0x000fe200078e029e */
[----:B------:R-:W-:Y:S03]  /*2350*/  STL [R1+0x20], R26 ;  /* 0x0000201a01007387 */ /* 0x000fe60000100800 */
[----:B------:R-:W-:Y:S01]  /*2360*/  IMAD R3, R30, 0x32, RZ ;  /* 0x000000321e037824 */ /* 0x000fe200078e02ff */
[----:B------:R1:W-:Y:S01]  /*2370*/  STL [R1+0x18], R27 ;  /* 0x0000181b01007387 */ /* 0x0003e20000100800 */
[----:B------:R-:W-:-:S04]  /*2380*/  IMAD.WIDE R28, R29, 0x2, R156 ;  /* 0x000000021d1c7825 */ /* 0x000fc800078e029c */
[----:B------:R-:W-:Y:S01]  /*2390*/  IMAD.MOV.U32 R112, RZ, RZ, R135 ;  /* 0x000000ffff707224 */ /* 0x000fe200078e0087 */
[----:B------:R-:W-:Y:S01]  /*23a0*/  STL [R1+0x48], R28 ;  /* 0x0000481c01007387 */ /* 0x000fe20000100800 */
[----:B------:R-:W-:Y:S02]  /*23b0*/  IMAD.MOV.U32 R135, RZ, RZ, R25 ;  /* 0x000000ffff877224 */ /* 0x000fe400078e0019 */
[C---:B0-----:R-:W-:Y:S01]  /*23c0*/  IMAD.WIDE R24, R3.reuse, 0x2, R158 ;  /* 0x0000000203187825 */ /* 0x041fe200078e029e */
[----:B------:R0:W-:Y:S03]  /*23d0*/  STL [R1+0x40], R29 ;  /* 0x0000401d01007387 */ /* 0x0001e60000100800 */
[----:B-1----:R-:W-:Y:S01]  /*23e0*/  IMAD.WIDE R26, R3, 0x2, R156 ;  /* 0x00000002031a7825 */ /* 0x002fe200078e029c */
[----:B------:R-:W-:Y:S03]  /*23f0*/  STL [R1+0x50], R24 ;  /* 0x0000501801007387 */ /* 0x000fe60000100800 */
[----:B------:R-:W-:Y:S01]  /*2400*/  IMAD R3, R30, 0x30, RZ ;  /* 0x000000301e037824 */ /* 0x000fe200078e02ff */
[----:B------:R1:W-:Y:S01]  /*2410*/  STL [R1+0x4c], R25 ;  /* 0x00004c1901007387 */ /* 0x0003e20000100800 */
[----:B------:R-:W-:-:S02]  /*2420*/  IMAD.MOV.U32 R110, RZ, RZ, R133 ;  /* 0x000000ffff6e7224 */ /* 0x000fc400078e0085 */
[----:B0-----:R-:W-:Y:S01]  /*2430*/  IMAD R29, R30, 0x31, RZ ;  /* 0x000000311e1d7824 */ /* 0x001fe200078e02ff */
[----:B------:R-:W-:Y:S01]  /*2440*/  STL [R1+0x58], R26 ;  /* 0x0000581a01007387 */ /* 0x000fe20000100800 */
[----:B------:R-:W-:Y:S01]  /*2450*/  IMAD.MOV.U32 R133, RZ, RZ, R147 ;  /* 0x000000ffff857224 */ /* 0x000fe200078e0093 */
[----:B------:R-:W-:Y:S02]  /*2460*/  SHF.R.S32.HI R147, RZ, 0x6, R31 ;  /* 0x00000006ff937819 */ /* 0x000fe4000001141f */
[----:B------:R0:W-:Y:S01]  /*2470*/  STL [R1+0x54], R27 ;  /* 0x0000541b01007387 */ /* 0x0001e20000100800 */
[----:B-1----:R-:W-:-:S04]  /*2480*/  IMAD.WIDE R24, R29, 0x2, R158 ;  /* 0x000000021d187825 */ /* 0x002fc800078e029e */
[--C-:B------:R-:W-:Y:S01]  /*2490*/  IMAD.WIDE R28, R29, 0x2, R156.reuse ;  /* 0x000000021d1c7825 */ /* 0x100fe200078e029c */
[----:B------:R-:W-:Y:S03]  /*24a0*/  STL [R1+0x60], R24 ;  /* 0x0000601801007387 */ /* 0x000fe60000100800 */
[C---:B0-----:R-:W-:Y:S01]  /*24b0*/  IMAD.WIDE R26, R3.reuse, 0x2, R156 ;  /* 0x00000002031a7825 */ /* 0x041fe200078e029c */
[----:B------:R0:W-:Y:S04]  /*24c0*/  STL [R1+0x5c], R25 ;  /* 0x00005c1901007387 */ /* 0x0001e80000100800 */
[----:B------:R-:W-:Y:S04]  /*24d0*/  STL [R1+0x68], R28 ;  /* 0x0000681c01007387 */ /* 0x000fe80000100800 */
[----:B------:R1:W-:Y:S01]  /*24e0*/  STL [R1+0x64], R29 ;  /* 0x0000641d01007387 */ /* 0x0003e20000100800 */
[----:B0-----:R-:W-:-:S04]  /*24f0*/  IMAD.WIDE R24, R3, 0x2, R158 ;  /* 0x0000000203187825 */ /* 0x001fc800078e029e */
[C---:B------:R-:W-:Y:S01]  /*2500*/  IMAD R3, R30.reuse, 0x2e, RZ ;  /* 0x0000002e1e037824 */ /* 0x040fe200078e02ff */
[----:B------:R-:W-:Y:S01]  /*2510*/  STL [R1+0x70], R24 ;  /* 0x0000701801007387 */ /* 0x000fe20000100800 */
[----:B-1----:R-:W-:-:S03]  /*2520*/  IMAD R29, R30, 0x2f, RZ ;  /* 0x0000002f1e1d7824 */ /* 0x002fc600078e02ff */
[----:B------:R0:W-:Y:S04]  /*2530*/  STL [R1+0x6c], R25 ;  /* 0x00006c1901007387 */ /* 0x0001e80000100800 */
[----:B------:R-:W-:Y:S04]  /*2540*/  STL [R1+0x78], R26 ;  /* 0x0000781a01007387 */ /* 0x000fe80000100800 */
[----:B------:R1:W-:Y:S01]  /*2550*/  STL [R1+0x74], R27 ;  /* 0x0000741b01007387 */ /* 0x0003e20000100800 */
[----:B0-----:R-:W-:-:S04]  /*2560*/  IMAD.WIDE R24, R29, 0x2, R158 ;  /* 0x000000021d187825 */ /* 0x001fc800078e029e */
[--C-:B------:R-:W-:Y:S01]  /*2570*/  IMAD.WIDE R28, R29, 0x2, R156.reuse ;  /* 0x000000021d1c7825 */ /* 0x100fe200078e029c */
[----:B------:R-:W-:Y:S03]  /*2580*/  STL [R1+0x80], R24 ;  /* 0x0000801801007387 */ /* 0x000fe60000100800 */
[C---:B-1----:R-:W-:Y:S01]  /*2590*/  IMAD.WIDE R26, R3.reuse, 0x2, R156 ;  /* 0x00000002031a7825 */ /* 0x042fe200078e029c */
        /* <DEDUP_REMOVED lines=11> */
[----:B------:R-:W-:Y:S01]  /*2650*/  IMAD.WIDE R28, R29, 0x2, R156 ;  /* 0x000000021d1c7825 */ /* 0x000fe200078e029c */
[----:B------:R-:W-:Y:S03]  /*2660*/  STL [R1+0xa0], R24 ;  /* 0x0000a01801007387 */ /* 0x000fe60000100800 */
[----:B-1----:R-:W-:Y:S01]  /*2670*/  IMAD R27, R30, 0x2b, RZ ;  /* 0x0000002b1e1b7824 */ /* 0x002fe200078e02ff */
[----:B------:R0:W-:Y:S04]  /*2680*/  STL [R1+0x9c], R25 ;  /* 0x00009c1901007387 */ /* 0x0001e80000100800 */
[----:B------:R-:W-:Y:S04]  /*2690*/  STL [R1+0xa8], R28 ;  /* 0x0000a81c01007387 */ /* 0x000fe80000100800 */
[----:B------:R1:W-:Y:S01]  /*26a0*/  STL [R1+0xa4], R29 ;  /* 0x0000a41d01007387 */ /* 0x0003e20000100800 */
[----:B0-----:R-:W-:-:S05]  /*26b0*/  IMAD.WIDE R24, R3, 0x2, R158 ;  /* 0x0000000203187825 */ /* 0x001fca00078e029e */
[----:B------:R-:W-:Y:S01]  /*26c0*/  STL [R1+0xb0], R24 ;  /* 0x0000b01801007387 */ /* 0x000fe20000100800 */
[----:B-1----:R-:W-:-:S03]  /*26d0*/  IMAD.WIDE R28, R3, 0x2, R156 ;  /* 0x00000002031c7825 */ /* 0x002fc600078e029c */
[----:B------:R0:W-:Y:S01]  /*26e0*/  STL [R1+0xac], R25 ;  /* 0x0000ac1901007387 */ /* 0x0001e20000100800 */
[----:B------:R-:W-:-:S03]  /*26f0*/  IMAD R3, R30, 0x2a, RZ ;  /* 0x0000002a1e037824 */ /* 0x000fc600078e02ff */
        /* <DEDUP_REMOVED lines=66> */
[C---:B------:R-:W-:Y:S01]  /*2b20*/  IMAD.SHL.U32 R3, R30.reuse, 0x20, RZ ;  /* 0x000000201e037824 */ /* 0x040fe200078e00ff */
        /* <DEDUP_REMOVED lines=150> */
[----:B------:R1:W-:Y:S04]  /*3490*/  STL [R1+0x2a8], R28 ;  /* 0x0002a81c01007387 */ /* 0x0003e80000100800 */
[----:B------:R-:W-:Y:S01]  /*34a0*/  STL [R1+0x2a4], R29 ;  /* 0x0002a41d01007387 */ /* 0x000fe20000100800 */
        /* <DEDUP_REMOVED lines=71> */
[----:B------:R-:W-:Y:S01]  /*3920*/  IMAD.MOV.U32 R3, RZ, RZ, RZ ;  /* 0x000000ffff037224 */ /* 0x000fe200078e00ff */
[----:B------:R-:W-:Y:S01]  /*3930*/  STL [R1+0x350], R24 ;  /* 0x0003501801007387 */ /* 0x000fe20000100800 */
[----:B-1----:R-:W-:-:S03]  /*3940*/  IMAD.WIDE R28, R30, 0x2, R158 ;  /* 0x000000021e1c7825 */ /* 0x002fc600078e029e */
[----:B------:R0:W-:Y:S04]  /*3950*/  STL [R1+0x34c], R25 ;  /* 0x00034c1901007387 */ /* 0x0001e80000100800 */
[----:B------:R-:W-:Y:S04]  /*3960*/  STL [R1+0x358], R26 ;  /* 0x0003581a01007387 */ /* 0x000fe80000100800 */
[----:B------:R1:W-:Y:S01]  /*3970*/  STL [R1+0x354], R27 ;  /* 0x0003541b01007387 */ /* 0x0003e20000100800 */
[----:B0-----:R-:W-:-:S03]  /*3980*/  IMAD.WIDE R24, R30, 0x2, R156 ;  /* 0x000000021e187825 */ /* 0x001fc600078e029c */
[----:B------:R-:W-:Y:S01]  /*3990*/  STL [R1+0x360], R28 ;  /* 0x0003601c01007387 */ /* 0x000fe20000100800 */
[----:B------:R-:W-:-:S03]  /*39a0*/  IMAD.SHL.U32 R30, R30, 0x40, RZ ;  /* 0x000000401e1e7824 */ /* 0x000fc600078e00ff */
[----:B------:R0:W-:Y:S01]  /*39b0*/  STL [R1+0x35c], R29 ;  /* 0x00035c1d01007387 */ /* 0x0001e20000100800 */
[----:B-1----:R-:W-:-:S03]  /*39c0*/  CS2R R26, SRZ ;  /* 0x00000000001a7805 */ /* 0x002fc6000001ff00 */
[----:B------:R-:W-:Y:S04]  /*39d0*/  STL [R1+0x368], R24 ;  /* 0x0003681801007387 */ /* 0x000fe80000100800 */
[----:B------:R1:W-:Y:S01]  /*39e0*/  STL [R1+0x364], R25 ;  /* 0x0003641901007387 */ /* 0x0003e20000100800 */
[----:B0-----:R-:W-:-:S03]  /*39f0*/  CS2R R28, SRZ ;  /* 0x00000000001c7805 */ /* 0x001fc6000001ff00 */
[----:B------:R0:W-:Y:S01]  /*3a00*/  STL [R1+0x3a0], R147 ;  /* 0x0003a09301007387 */ /* 0x0001e20000100800 */
[----:B-1----:R-:W-:-:S04]  /*3a10*/  SHF.R.S32.HI R25, RZ, 0x1f, R30 ;  /* 0x0000001fff197819 */ /* 0x002fc8000001141e */
[C---:B------:R-:W-:Y:S01]  /*3a20*/  SHF.L.U64.HI R148, R30.reuse, 0x1, R25 ;  /* 0x000000011e947819 */ /* 0x040fe20000010219 */
[----:B0-----:R-:W-:Y:S01]  /*3a30*/  IMAD.SHL.U32 R147, R30, 0x2, RZ ;  /* 0x000000021e937824 */ /* 0x001fe200078e00ff */
[----:B------:R-:W-:Y:S02]  /*3a40*/  CS2R R24, SRZ ;  /* 0x0000000000187805 */ /* 0x000fe4000001ff00 */
[----:B------:R-:W-:-:S07]  /*3a50*/  CS2R R30, SRZ ;  /* 0x00000000001e7805 */ /* 0x000fce000001ff00 */
.L_x_1:
[----:B------:R-:W0:Y:S01]  /*3a60*/  LDC R177, c[0x0][0x230] ;  /* 0x00008c00ffb17b82 */ /* 0x000e220000000800 */
[----:B------:R1:W-:Y:S01]  /*3a70*/  STL [R1+0x460], R7 ;  /* 0x0004600701007387 */ /* 0x0003e20000100800 */
[----:B------:R-:W-:Y:S02]  /*3a80*/  MOV R147, UR49 ;  /* 0x0000003100937c02 */ /* 0x000fe40008000f00 */
[----:B------:R-:W-:Y:S01]  /*3a90*/  MOV R150, UR53 ;  /* 0x0000003500967c02 */ /* 0x000fe20008000f00 */
[----:B------:R2:W-:Y:S01]  /*3aa0*/  STL [R1+0x45c], R0 ;  /* 0x00045c0001007387 */ /* 0x0005e20000100800 */
[----:B------:R-:W-:Y:S02]  /*3ab0*/  PRMT R168, RZ, 0x7610, R168 ;  /* 0x00007610ffa87816 */ /* 0x000fe400000000a8 */
[----:B------:R-:W-:Y:S01]  /*3ac0*/  PRMT R167, RZ, 0x7610, R167 ;  /* 0x00007610ffa77816 */ /* 0x000fe200000000a7 */
[----:B------:R-:W-:Y:S04]  /*3ad0*/  STL [R1+0x458], R97 ;  /* 0x0004586101007387 */ /* 0x000fe80000100800 */
[----:B------:R-:W-:Y:S04]  /*3ae0*/  STL [R1+0x454], R6 ;  /* 0x0004540601007387 */ /* 0x000fe80000100800 */
[----:B------:R-:W-:Y:S04]  /*3af0*/  STL [R1+0x450], R96 ;  /* 0x0004506001007387 */ /* 0x000fe80000100800 */
[----:B------:R-:W-:Y:S01]  /*3b00*/  STL [R1+0x44c], R5 ;  /* 0x00044c0501007387 */ /* 0x000fe20000100800 */
[----:B0-----:R-:W-:-:S03]  /*3b10*/  IMAD R177, R3, -0x40, R177 ;  /* 0xffffffc003b17824 */ /* 0x001fc600078e02b1 */
[----:B------:R-:W-:Y:S04]  /*3b20*/  STL [R1+0x448], R95 ;  /* 0x0004485f01007387 */ /* 0x000fe80000100800 */
[----:B------:R-:W-:Y:S01]  /*3b30*/  STL [R1+0x444], R4 ;  /* 0x0004440401007387 */ /* 0x000fe20000100800 */
[C---:B------:R-:W-:Y:S02]  /*3b40*/  ISETP.GT.AND P0, PT, R177.reuse, RZ, PT ;  /* 0x000000ffb100720c */ /* 0x040fe40003f04270 */
[C---:B------:R-:W-:Y:S01]  /*3b50*/  ISETP.GT.AND P1, PT, R177.reuse, 0x1, PT ;  /* 0x00000001b100780c */ /* 0x040fe20003f24270 */
[----:B------:R-:W-:Y:S01]  /*3b60*/  STL [R1+0x440], R94 ;  /* 0x0004405e01007387 */ /* 0x000fe20000100800 */
[----:B-1----:R-:W-:Y:S02]  /*3b70*/  PRMT R7, RZ, 0x7610, R7 ;  /* 0x00007610ff077816 */ /* 0x002fe40000000007 */
[----:B--2---:R-:W-:Y:S01]  /*3b80*/  PRMT R0, RZ, 0x7610, R0 ;  /* 0x00007610ff007816 */ /* 0x004fe20000000000 */
[----:B------:R-:W-:Y:S01]  /*3b90*/  STL [R1+0x43c], R20 ;  /* 0x00043c1401007387 */ /* 0x000fe20000100800 */
[----:B------:R-:W-:-:S03]  /*3ba0*/  ISETP.GT.AND P2, PT, R177, 0x2, PT ;  /* 0x00000002b100780c */ /* 0x000fc60003f44270 */
[----:B------:R-:W-:Y:S02]  /*3bb0*/  STL [R1+0x438], R92 ;  /* 0x0004385c01007387 */ /* 0x000fe40000100800 */
[----:B------:R-:W-:Y:S02]  /*3bc0*/  @P0 IMAD.MOV.U32 R151, RZ, RZ, R157 ;  /* 0x000000ffff970224 */ /* 0x000fe400078e009d */
[----:B------:R-:W-:Y:S04]  /*3bd0*/  STL [R1+0x434], R18 ;  /* 0x0004341201007387 */ /* 0x000fe80000100800 */
[----:B------:R-:W-:Y:S04]  /*3be0*/  STL [R1+0x430], R90 ;  /* 0x0004305a01007387 */ /* 0x000fe80000100800 */
[----:B------:R-:W-:Y:S04]  /*3bf0*/  STL [R1+0x42c], R16 ;  /* 0x00042c1001007387 */ /* 0x000fe80000100800 */
[----:B------:R-:W-:Y:S04]  /*3c00*/  STL [R1+0x428], R88 ;  /* 0x0004285801007387 */ /* 0x000fe80000100800 */
[----:B------:R-:W-:Y:S04]  /*3c10*/  STL [R1+0x424], R14 ;  /* 0x0004240e01007387 */ /* 0x000fe80000100800 */
[----:B------:R-:W-:Y:S04]  /*3c20*/  STL [R1+0x420], R22 ;  /* 0x0004201601007387 */ /* 0x000fe80000100800 */
[----:B------:R-:W-:Y:S04]  /*3c30*/  STL [R1+0x41c], R12 ;  /* 0x00041c0c01007387 */ /* 0x000fe80000100800 */
[----:B------:R-:W-:Y:S04]  /*3c40*/  STL [R1+0x3d0], R2 ;  /* 0x0003d00201007387 */ /* 0x000fe80000100800 */
[----:B------:R0:W-:Y:S04]  /*3c50*/  STL [R1+0x3cc], R148 ;  /* 0x0003cc9401007387 */ /* 0x0001e80000100800 */
[----:B------:R1:W-:Y:S01]  /*3c60*/  STL [R1+0x39c], R147 ;  /* 0x00039c9301007387 */ /* 0x0003e20000100800 */
[----:B0-----:R-:W-:-:S02]  /*3c70*/  MOV R148, UR48 ;  /* 0x0000003000947c02 */ /* 0x001fc40008000f00 */
[----:B-1----:R-:W-:-:S03]  /*3c80*/  MOV R147, UR52 ;  /* 0x0000003400937c02 */ /* 0x002fc60008000f00 */
[----:B------:R0:W-:Y:S04]  /*3c90*/  STL [R1+0x398], R148 ;  /* 0x0003989401007387 */ /* 0x0001e80000100800 */
[----:B------:R1:W-:Y:S01]  /*3ca0*/  STL [R1+0x394], R150 ;  /* 0x0003949601007387 */ /* 0x0003e20000100800 */
[----:B0-----:R-:W-:Y:S01]  /*3cb0*/  MOV R148, UR57 ;  /* 0x0000003900947c02 */ /* 0x001fe20008000f00 */
[----:B-1----:R-:W-:-:S04]  /*3cc0*/  @P0 IMAD.MOV.U32 R150, RZ, RZ, R156 ;  /* 0x000000ffff960224 */ /* 0x002fc800078e009c */
[----:B------:R-:W-:Y:S04]  /*3cd0*/  STL [R1+0x3d4], R148 ;  /* 0x0003d49401007387 */ /* 0x000fe80000100800 */
[----:B------:R0:W-:Y:S04]  /*3ce0*/  STL [R1+0x390], R147 ;  /* 0x0003909301007387 */ /* 0x0001e80000100800 */
[----:B------:R1:W2:Y:S01]  /*3cf0*/  @P0 LDG.E.U16 R168, desc[UR6][R150.64] ;  /* 0x0000000696a80981 */ /* 0x0002a2000c1e1500 */
[----:B0-----:R-:W-:Y:S01]  /*3d00*/  MOV R147, UR56 ;  /* 0x0000003800937c02 */ /* 0x001fe20008000f00 */
[----:B-1----:R-:W-:-:S04]  /*3d10*/  @P0 IMAD.MOV.U32 R150, RZ, RZ, R158 ;  /* 0x000000ffff960224 */ /* 0x002fc800078e009e */
[----:B------:R-:W-:Y:S01]  /*3d20*/  STL [R1+0x3d8], R147 ;  /* 0x0003d89301007387 */ /* 0x000fe20000100800 */
[----:B------:R-:W-:-:S03]  /*3d30*/  @P0 IMAD.MOV.U32 R151, RZ, RZ, R159 ;  /* 0x000000ffff970224 */ /* 0x000fc600078e009f */
[----:B------:R-:W-:Y:S04]  /*3d40*/  STL [R1+0x3dc], R3 ;  /* 0x0003dc0301007387 */ /* 0x000fe80000100800 */
[----:B------:R-:W-:Y:S04]  /*3d50*/  STL [R1+0x3e4], R156 ;  /* 0x0003e49c01007387 */ /* 0x000fe80000100800 */
[----:B------:R-:W-:Y:S04]  /*3d60*/  STL [R1+0x3e0], R157 ;  /* 0x0003e09d01007387 */ /* 0x000fe80000100800 */
[----:B------:R-:W-:Y:S04]  /*3d70*/  STL [R1+0x3ec], R158 ;  /* 0x0003ec9e01007387 */ /* 0x000fe80000100800 */
[----:B------:R-:W-:Y:S04]  /*3d80*/  STL [R1+0x3e8], R159 ;  /* 0x0003e89f01007387 */ /* 0x000fe80000100800 */
[----:B------:R0:W3:Y:S04]  /*3d90*/  @P0 LDG.E.U16 R167, desc[UR6][R150.64] ;  /* 0x0000000696a70981 */ /* 0x0000e8000c1e1500 */
[----:B------:R-:W0:Y:S04]  /*3da0*/  LDL R150, [R1+0x364] ;  /* 0x0003640001967983 */ /* 0x000e280000100800 */
[----:B------:R-:W0:Y:S02]  /*3db0*/  LDL R151, [R1+0x368] ;  /* 0x0003680001977983 */ /* 0x000e240000100800 */
[----:B0-----:R-:W-:-:S04]  /*3dc0*/  @P1 LOP3.LUT R151, R151, R150, RZ, 0x3c, !PT ;  /* 0x0000009697971212 */ /* 0x001fc800078e3cff */
[----:B------:R-:W-:-:S04]  /*3dd0*/  @P1 LOP3.LUT R150, R151, R150, RZ, 0x3c, !PT ;  /* 0x0000009697961212 */ /* 0x000fc800078e3cff */
[----:B------:R-:W-:-:S05]  /*3de0*/  @P1 LOP3.LUT R151, R151, R150, RZ, 0x3c, !PT ;  /* 0x0000009697971212 */ /* 0x000fca00078e3cff */
[----:B------:R-:W4:Y:S04]  /*3df0*/  @P1 LDG.E.U16 R7, desc[UR6][R150.64] ;  /* 0x0000000696071981 */ /* 0x000f28000c1e1500 */
[----:B----4-:R0:W-:Y:S04]  /*3e00*/  STL [R1+0x380], R7 ;  /* 0x0003800701007387 */ /* 0x0101e80000100800 */
[----:B0-----:R-:W4:Y:S04]  /*3e10*/  LDL.LU R7, [R1+0x460] ;  /* 0x0004600001077983 */ /* 0x001f280000300800 */
[----:B------:R-:W5:Y:S04]  /*3e20*/  LDL R150, [R1+0x35c] ;  /* 0x00035c0001967983 */ /* 0x000f680000100800 */
[----:B------:R-:W5:Y:S02]  /*3e30*/  LDL R151, [R1+0x360] ;  /* 0x0003600001977983 */ /* 0x000f640000100800 */
[----:B-----5:R-:W-:-:S04]  /*3e40*/  @P1 LOP3.LUT R151, R151, R150, RZ, 0x3c, !PT ;  /* 0x0000009697971212 */ /* 0x020fc800078e3cff */
[----:B------:R-:W-:-:S04]  /*3e50*/  @P1 LOP3.LUT R150, R151, R150, RZ, 0x3c, !PT ;  /* 0x0000009697961212 */ /* 0x000fc800078e3cff */
[----:B------:R-:W-:-:S05]  /*3e60*/  @P1 LOP3.LUT R151, R151, R150, RZ, 0x3c, !PT ;  /* 0x0000009697971212 */ /* 0x000fca00078e3cff */
[----:B------:R-:W5:Y:S04]  /*3e70*/  @P1 LDG.E.U16 R0, desc[UR6][R150.64] ;  /* 0x0000000696001981 */ /* 0x000f68000c1e1500 */
[----:B-----5:R0:W-:Y:S04]  /*3e80*/  STL [R1+0x37c], R0 ;  /* 0x00037c0001007387 */ /* 0x0201e80000100800 */
[----:B0-----:R-:W2:Y:S04]  /*3e90*/  LDL.LU R0, [R1+0x45c] ;  /* 0x00045c0001007983 */ /* 0x001ea80000300800 */
[----:B------:R-:W5:Y:S04]  /*3ea0*/  LDL R150, [R1+0x354] ;  /* 0x0003540001967983 */ /* 0x000f680000100800 */
[----:B------:R-:W5:Y:S01]  /*3eb0*/  LDL R151, [R1+0x358] ;  /* 0x0003580001977983 */ /* 0x000f620000100800 */
[----:B------:R-:W-:-:S02]  /*3ec0*/  PRMT R97, RZ, 0x7610, R97 ;  /* 0x00007610ff617816 */ /* 0x000fc40000000061 */
[----:B-----5:R-:W-:-:S04]  /*3ed0*/  @P2 LOP3.LUT R151, R151, R150, RZ, 0x3c, !PT ;  /* 0x0000009697972212 */ /* 0x020fc800078e3cff */
[----:B------:R-:W-:-:S04]  /*3ee0*/  @P2 LOP3.LUT R150, R151, R150, RZ, 0x3c, !PT ;  /* 0x0000009697962212 */ /* 0x000fc800078e3cff */
[----:B------:R-:W-:-:S05]  /*3ef0*/  @P2 LOP3.LUT R151, R151, R150, RZ, 0x3c, !PT ;  /* 0x0000009697972212 */ /* 0x000fca00078e3cff */
[----:B------:R-:W5:Y:S04]  /*3f00*/  @P2 LDG.E.U16 R97, desc[UR6][R150.64] ;  /* 0x0000000696612981 */ /* 0x000f68000c1e1500 */
[----:B-----5:R0:W-:Y:S04]  /*3f10*/  STL [R1+0x378], R97 ;  /* 0x0003786101007387 */ /* 0x0201e80000100800 */
[----:B0-----:R-:W5:Y:S04]  /*3f20*/  LDL.LU R97, [R1+0x458] ;  /* 0x0004580001617983 */ /* 0x001f680000300800 */
[----:B------:R-:W3:Y:S04]  /*3f30*/  LDL R150, [R1+0x34c] ;  /* 0x00034c0001967983 */ /* 0x000ee80000100800 */
[----:B------:R-:W3:Y:S01]  /*3f40*/  LDL R151, [R1+0x350] ;  /* 0x0003500001977983 */ /* 0x000ee20000100800 */
[----:B------:R-:W-:-:S02]  /*3f50*/  PRMT R6, RZ, 0x7610, R6 ;  /* 0x00007610ff067816 */ /* 0x000fc40000000006 */
[----:B---3--:R-:W-:-:S04]  /*3f60*/  @P2 LOP3.LUT R151, R151, R150, RZ, 0x3c, !PT ;  /* 0x0000009697972212 */ /* 0x008fc800078e3cff */
[----:B------:R-:W-:-:S04]  /*3f70*/  @P2 LOP3.LUT R150, R151, R150, RZ, 0x3c, !PT ;  /* 0x0000009697962212 */ /* 0x000fc800078e3cff */
[----:B------:R-:W-:-:S05]  /*3f80*/  @P2 LOP3.LUT R151, R151, R150, RZ, 0x3c, !PT ;  /* 0x0000009697972212 */ /* 0x000fca00078e3cff */
[----:B------:R-:W3:Y:S01]  /*3f90*/  @P2 LDG.E.U16 R6, desc[UR6][R150.64] ;  /* 0x0000000696062981 */ /* 0x000ee2000c1e1500 */
[----:B------:R-:W-:-:S03]  /*3fa0*/  ISETP.GT.AND P0, PT, R177, 0x3, PT ;  /* 0x00000003b100780c */ /* 0x000fc60003f04270 */
[----:B---3--:R0:W-:Y:S04]  /*3fb0*/  STL [R1+0x374], R6 ;  /* 0x0003740601007387 */ /* 0x0081e80000100800 */
[----:B0-----:R-:W3:Y:S04]  /*3fc0*/  LDL.LU R6, [R1+0x454] ;  /* 0x0004540001067983 */ /* 0x001ee80000300800 */
[----:B------:R-:W4:Y:S04]  /*3fd0*/  LDL R150, [R1+0x344] ;  /* 0x0003440001967983 */ /* 0x000f280000100800 */
[----:B------:R-:W4:Y:S01]  /*3fe0*/  LDL R151, [R1+0x348] ;  /* 0x0003480001977983 */ /* 0x000f220000100800 */
[----:B------:R-:W-:-:S02]  /*3ff0*/  PRMT R96, RZ, 0x7610, R96 ;  /* 0x00007610ff607816 */ /* 0x000fc40000000060 */
[----:B----4-:R-:W-:-:S04]  /*4000*/  @P0 LOP3.LUT R151, R151, R150, RZ, 0x3c, !PT ;  /* 0x0000009697970212 */ /* 0x010fc800078e3cff */
[----:B------:R-:W-:-:S04]  /*4010*/  @P0 LOP3.LUT R150, R151, R150, RZ, 0x3c, !PT ;  /* 0x0000009697960212 */ /* 0x000fc800078e3cff */
[----:B------:R-:W-:-:S05]  /*4020*/  @P0 LOP3.LUT R151, R151, R150, RZ, 0x3c, !PT ;  /* 0x0000009697970212 */ /* 0x000fca00078e3cff */
[----:B------:R-:W4:Y:S04]  /*4030*/  @P0 LDG.E.U16 R96, desc[UR6][R150.64] ;  /* 0x0000000696600981 */ /* 0x000f28000c1e1500 */
[----:B----4-:R0:W-:Y:S04]  /*4040*/  STL [R1+0x370], R96 ;  /* 0x0003706001007387 */ /* 0x0101e80000100800 */
[----:B0-----:R-:W4:Y:S04]  /*4050*/  LDL.LU R96, [R1+0x450] ;  /* 0x0004500001607983 */ /* 0x001f280000300800 */
[----:B------:R-:W2:Y:S04]  /*4060*/  LDL R150, [R1+0x33c] ;  /* 0x00033c0001967983 */ /* 0x000ea80000100800 */
[----:B------:R-:W2:Y:S01]  /*4070*/  LDL R151, [R1+0x340] ;  /* 0x0003400001977983 */ /* 0x000ea20000100800 */
[----:B------:R-:W-:-:S02]  /*4080*/  PRMT R5, RZ, 0x7610, R5 ;  /* 0x00007610ff057816 */ /* 0x000fc40000000005 */
[----:B--2---:R-:W-:-:S04]  /*4090*/  @P0 LOP3.LUT R151, R151, R150, RZ, 0x3c, !PT ;  /* 0x0000009697970212 */ /* 0x004fc800078e3cff */
[----:B------:R-:W-:-:S04]  /*40a0*/  @P0 LOP3.LUT R150, R151, R150, RZ, 0x3c, !PT ;  /* 0x0000009697960212 */ /* 0x000fc800078e3cff */
[----:B------:R-:W-:-:S05]  /*40b0*/  @P0 LOP3.LUT R151, R151, R150, RZ, 0x3c, !PT ;  /* 0x0000009697970212 */ /* 0x000fca00078e3cff */
[----:B------:R-:W2:Y:S01]  /*40c0*/  @P0 LDG.E.U16 R5, desc[UR6][R150.64] ;  /* 0x0000000696050981 */ /* 0x000ea2000c1e1500 */
[----:B------:R-:W-:-:S03]  /*40d0*/  ISETP.GT.AND P1, PT, R177, 0x4, PT ;  /* 0x00000004b100780c */ /* 0x000fc60003f24270 */
[----:B--2---:R0:W-:Y:S04]  /*40e0*/  STL [R1+0x36c], R5 ;  /* 0x00036c0501007387 */ /* 0x0041e80000100800 */
[----:B0-----:R-:W2:Y:S04]  /*40f0*/  LDL.LU R5, [R1+0x44c] ;  /* 0x00044c0001057983 */ /* 0x001ea80000300800 */
[----:B------:R-:W5:Y:S04]  /*4100*/  LDL R150, [R1+0x334] ;  /* 0x0003340001967983 */ /* 0x000f680000100800 */
[----:B------:R-:W5:Y:S01]  /*4110*/  LDL R151, [R1+0x338] ;  /* 0x0003380001977983 */ /* 0x000f620000100800 */
[----:B------:R-:W-:-:S02]  /*4120*/  PRMT R161, RZ, 0x7610, R161 ;  /* 0x00007610ffa17816 */ /* 0x000fc400000000a1 */
[----:B-----5:R-:W-:-:S04]  /*4130*/  @P1 LOP3.LUT R151, R151, R150, RZ, 0x3c, !PT ;  /* 0x0000009697971212 */ /* 0x020fc800078e3cff */
[----:B------:R-:W-:-:S04]  /*4140*/  @P1 LOP3.LUT R150, R151, R150, RZ, 0x3c, !PT ;  /* 0x0000009697961212 */ /* 0x000fc800078e3cff */
[----:B------:R-:W-:-:S05]  /*4150*/  @P1 LOP3.LUT R151, R151, R150, RZ, 0x3c, !PT ;  /* 0x0000009697971212 */ /* 0x000fca00078e3cff */
[----:B------:R0:W5:Y:S04]  /*4160*/  @P1 LDG.E.U16 R161, desc[UR6][R150.64] ;  /* 0x0000000696a11981 */ /* 0x000168000c1e1500 */
[----:B------:R-:W0:Y:S04]  /*4170*/  LDL R150, [R1+0x32c] ;  /* 0x00032c0001967983 */ /* 0x000e280000100800 */
[----:B------:R-:W0:Y:S01]  /*4180*/  LDL R151, [R1+0x330] ;  /* 0x0003300001977983 */ /* 0x000e220000100800 */
[----:B------:R-:W-:Y:S02]  /*4190*/  PRMT R95, RZ, 0x7610, R95 ;  /* 0x00007610ff5f7816 */ /* 0x000fe4000000005f */
[----:B0-----:R-:W-:-:S04]  /*41a0*/  @P1 LOP3.LUT R151, R151, R150, RZ, 0x3c, !PT ;  /* 0x0000009697971212 */ /* 0x001fc800078e3cff */
[----:B------:R-:W-:-:S04]  /*41b0*/  @P1 LOP3.LUT R150, R151, R150, RZ, 0x3c, !PT ;  /* 0x0000009697961212 */ /* 0x000fc800078e3cff */
[----:B------:R-:W-:-:S05]  /*41c0*/  @P1 LOP3.LUT R151, R151, R150, RZ, 0x3c, !PT ;  /* 0x0000009697971212 */ /* 0x000fca00078e3cff */
[----:B------:R-:W3:Y:S04]  /*41d0*/  @P1 LDG.E.U16 R95, desc[UR6][R150.64] ;  /* 0x00000006965f1981 */ /* 0x000ee8000c1e1500 */
[----:B-----5:R0:W-:Y:S04]  /*41e0*/  STL [R1+0x44], R161 ;  /* 0x000044a101007387 */ /* 0x0201e80000100800 */
[----:B0-----:R-:W5:Y:S04]  /*41f0*/  LDL R161, [R1+0x310] ;  /* 0x0003100001a17983 */ /* 0x001f680000100800 */
[----:B---3--:R0:W-:Y:S04]  /*4200*/  STL [R1+0x3c], R95 ;  /* 0x00003c5f01007387 */ /* 0x0081e80000100800 */
[----:B0-----:R-:W3:Y:S04]  /*4210*/  LDL.LU R95, [R1+0x448] ;  /* 0x00044800015f7983 */ /* 0x001ee80000300800 */
[----:B------:R-:W4:Y:S04]  /*4220*/  LDL R150, [R1+0x324] ;  /* 0x0003240001967983 */ /* 0x000f280000100800 */
[----:B------:R-:W4:Y:S01]  /*4230*/  LDL R151, [R1+0x328] ;  /* 0x0003280001977983 */ /* 0x000f220000100800 */
[----:B------:R-:W-:-:S02]  /*4240*/  ISETP.GT.AND P2, PT, R177, 0x5, PT ;  /* 0x00000005b100780c */ /* 0x000fc40003f44270 */
[----:B------:R-:W-:-:S11]  /*4250*/  PRMT R4, RZ, 0x7610, R4 ;  /* 0x00007610ff047816 */ /* 0x000fd60000000004 */
        /* <DEDUP_REMOVED lines=23> */
[----:B------:R-:W3:Y:S01]  /*43d0*/  LDL R151, [R1+0x30c] ;  /* 0x00030c0001977983 */ /* 0x000ee20000100800 */
[----:B------:R-:W-:Y:S01]  /*43e0*/  PRMT R159, RZ, 0x7610, R159 ;  /* 0x00007610ff9f7816 */ /* 0x000fe2000000009f */
[----:B0-----:R-:W-:Y:S02]  /*43f0*/  @P0 IMAD.MOV.U32 R150, RZ, RZ, R161 ;  /* 0x000000ffff960224 */ /* 0x001fe400078e00a1 */
[----:B-----5:R-:W-:Y:S01]  /*4400*/  STL [R1+0x3f0], R158 ;  /* 0x0003f09e01007387 */ /* 0x020fe20000100800 */
[----:B------:R-:W-:Y:S02]  /*4410*/  ISETP.GT.AND P1, PT, R177, 0x7, PT ;  /* 0x00000007b100780c */ /* 0x000fe40003f24270 */
[----:B------:R-:W-:Y:S01]  /*4420*/  PRMT R3, RZ, 0x7610, R3 ;  /* 0x00007610ff037816 */ /* 0x000fe20000000003 */
[----:B------:R-:W5:Y:S04]  /*4430*/  LDL R161, [R1+0x2f0] ;  /* 0x0002f00001a17983 */ /* 0x000f680000100800 */
[----:B---3--:R-:W3:Y:S04]  /*4440*/  @P0 LDG.E.U16 R159, desc[UR6][R150.64] ;  /* 0x00000006969f0981 */ /* 0x008ee8000c1e1500 */
[----:B------:R-:W4:Y:S04]  /*4450*/  LDL R150, [R1+0x304] ;  /* 0x0003040001967983 */ /* 0x000f280000100800 */
[----:B------:R-:W4:Y:S04]  /*4460*/  LDL R151, [R1+0x308] ;  /* 0x0003080001977983 */ /* 0x000f280000100800 */
[----:B---3--:R-:W-:Y:S01]  /*4470*/  STL [R1+0x3f4], R159 ;  /* 0x0003f49f01007387 */ /* 0x008fe20000100800 */
[----:B----4-:R-:W-:-:S04]  /*4480*/  @P1 LOP3.LUT R151, R151, R150, RZ, 0x3c, !PT ;  /* 0x0000009697971212 */ /* 0x010fc800078e3cff */
[----:B------:R-:W-:-:S04]  /*4490*/  @P1 LOP3.LUT R150, R151, R150, RZ, 0x3c, !PT ;  /* 0x0000009697961212 */ /* 0x000fc800078e3cff */
[----:B------:R-:W-:-:S05]  /*44a0*/  @P1 LOP3.LUT R151, R151, R150, RZ, 0x3c, !PT ;  /* 0x0000009697971212 */ /* 0x000fca00078e3cff */
[----:B------:R-:W3:Y:S04]  /*44b0*/  @P1 LDG.E.U16 R3, desc[UR6][R150.64] ;  /* 0x0000000696031981 */ /* 0x000ee8000c1e1500 */
[----:B------:R-:W4:Y:S04]  /*44c0*/  LDL R150, [R1+0x2fc] ;  /* 0x0002fc0001967983 */ /* 0x000f280000100800 */
[----:B------:R-:W4:Y:S01]  /*44d0*/  LDL R151, [R1+0x300] ;  /* 0x0003000001977983 */ /* 0x000f220000100800 */
[----:B------:R-:W-:-:S03]  /*44e0*/  PRMT R147, RZ, 0x7610, R147 ;  /* 0x00007610ff937816 */ /* 0x000fc60000000093 */
[----:B---3--:R-:W-:Y:S01]  /*44f0*/  STL [R1+0x3f8], R3 ;  /* 0x0003f80301007387 */ /* 0x008fe20000100800 */
[----:B----4-:R-:W-:-:S04]  /*4500*/  @P1 LOP3.LUT R151, R151, R150, RZ, 0x3c, !PT ;  /* 0x0000009697971212 */ /* 0x010fc800078e3cff */
[----:B------:R-:W-:-:S04]  /*4510*/  @P1 LOP3.LUT R150, R151, R150, RZ, 0x3c, !PT ;  /* 0x0000009697961212 */ /* 0x000fc800078e3cff */
[----:B------:R-:W-:-:S05]  /*4520*/  @P1 LOP3.LUT R151, R151, R150, RZ, 0x3c, !PT ;  /* 0x0000009697971212 */ /* 0x000fca00078e3cff */
[----:B------:R-:W3:Y:S04]  /*4530*/  @P1 LDG.E.U16 R147, desc[UR6][R150.64] ;  /* 0x0000000696931981 */ /* 0x000ee8000c1e1500 */
[----:B------:R-:W4:Y:S04]  /*4540*/  LDL R150, [R1+0x2f4] ;  /* 0x0002f40001967983 */ /* 0x000f280000100800 */
[----:B------:R-:W4:Y:S01]  /*4550*/  LDL R151, [R1+0x2f8] ;  /* 0x0002f80001977983 */ /* 0x000f220000100800 */
[----:B------:R-:W-:Y:S02]  /*4560*/  ISETP.GT.AND P2, PT, R177, 0x8, PT ;  /* 0x00000008b100780c */ /* 0x000fe40003f44270 */
[----:B------:R-:W-:Y:S01]  /*4570*/  PRMT R166, RZ, 0x7610, R166 ;  /* 0x00007610ffa67816 */ /* 0x000fe200000000a6 */
[----:B---3--:R-:W-:Y:S10]  /*4580*/  STL [R1+0x3fc], R147 ;  /* 0x0003fc9301007387 */ /* 0x008ff40000100800 */
[----:B----4-:R-:W-:-:S04]  /*4590*/  @P2 LOP3.LUT R151, R151, R150, RZ, 0x3c, !PT ;  /* 0x0000009697972212 */ /* 0x010fc800078e3cff */
[----:B------:R-:W-:-:S04]  /*45a0*/  @P2 LOP3.LUT R150, R151, R150, RZ, 0x3c, !PT ;  /* 0x0000009697962212 */ /* 0x000fc800078e3cff */
[----:B------:R-:W-:-:S05]  /*45b0*/  @P2 LOP3.LUT R151, R151, R150, RZ, 0x3c, !PT ;  /* 0x0000009697972212 */ /* 0x000fca00078e3cff */
[----:B------:R5:W3:Y:S04]  /*45c0*/  @P2 LDG.E.U16 R166, desc[UR6][R150.64] ;  /* 0x0000000696a62981 */ /* 0x000ae8000c1e1500 */
[----:B------:R-:W4:Y:S01]  /*45d0*/  LDL R151, [R1+0x2ec] ;  /* 0x0002ec0001977983 */ /* 0x000f220000100800 */
[----:B------:R-:W-:Y:S01]  /*45e0*/  PRMT R165, RZ, 0x7610, R165 ;  /* 0x00007610ffa57816 */ /* 0x000fe200000000a5 */
[----:B-----5:R-:W-:Y:S01]  /*45f0*/  @P2 IMAD.MOV.U32 R150, RZ, RZ, R161 ;  /* 0x000000ffff962224 */ /* 0x020fe200078e00a1 */
[----:B------:R-:W-:Y:S01]  /*4600*/  ISETP.GT.AND P0, PT, R177, 0x9, PT ;  /* 0x00000009b100780c */ /* 0x000fe20003f04270 */
[----:B------:R-:W5:Y:S04]  /*4610*/  LDL R161, [R1+0x2c8] ;  /* 0x0002c80001a17983 */ /* 0x000f680000100800 */
[----:B----4-:R0:W4:Y:S04]  /*4620*/  @P2 LDG.E.U16 R165, desc[UR6][R150.64] ;  /* 0x0000000696a52981 */ /* 0x010128000c1e1500 */
[----:B------:R-:W0:Y:S04]  /*4630*/  LDL R150, [R1+0x2e4] ;  /* 0x0002e40001967983 */ /* 0x000e280000100800 */
[----:B------:R-:W0:Y:S01]  /*4640*/  LDL R151, [R1+0x2e8] ;  /* 0x0002e80001977983 */ /* 0x000e220000100800 */
[----:B------:R-:W-:-:S02]  /*4650*/  PRMT R20, RZ, 0x7610, R20 ;  /* 0x00007610ff147816 */ /* 0x000fc40000000014 */
[----:B0-----:R-:W-:-:S04]  /*4660*/  @P0 LOP3.LUT R151, R151, R150, RZ, 0x3c, !PT ;  /* 0x0000009697970212 */ /* 0x001fc800078e3cff */
[----:B------:R-:W-:-:S04]  /*4670*/  @P0 LOP3.LUT R150, R151, R150, RZ, 0x3c, !PT ;  /* 0x0000009697960212 */ /* 0x000fc800078e3cff */
[----:B------:R-:W-:-:S05]  /*4680*/  @P0 LOP3.LUT R151, R151, R150, RZ, 0x3c, !PT ;  /* 0x0000009697970212 */ /* 0x000fca00078e3cff */
[----:B------:R-:W2:Y:S04]  /*4690*/  @P0 LDG.E.U16 R20, desc[UR6][R150.64] ;  /* 0x0000000696140981 */ /* 0x000ea8000c1e1500 */
[----:B--2---:R0:W-:Y:S04]  /*46a0*/  STL [R1+0x30], R20 ;  /* 0x0000301401007387 */ /* 0x0041e80000100800 */
[----:B0-----:R-:W2:Y:S04]  /*46b0*/  LDL.LU R20, [R1+0x43c] ;  /* 0x00043c0001147983 */ /* 0x001ea80000300800 */
        /* <DEDUP_REMOVED lines=19> */
[----:B------:R-:W4:Y:S04]  /*47f0*/  LDL R150, [R1+0x2cc] ;  /* 0x0002cc0001967983 */ /* 0x000f280000100800 */
[----:B------:R-:W4:Y:S01]  /*4800*/  LDL R151, [R1+0x2d0] ;  /* 0x0002d00001977983 */ /* 0x000f220000100800 */
[----:B------:R-:W-:-:S02]  /*4810*/  PRMT R90, RZ, 0x7610, R90 ;  /* 0x00007610ff5a7816 */ /* 0x000fc4000000005a */
[----:B----4-:R-:W-:-:S04]  /*4820*/  @P1 LOP3.LUT R151, R151, R150, RZ, 0x3c, !PT ;  /* 0x0000009697971212 */ /* 0x010fc800078e3cff */
[----:B------:R-:W-:-:S04]  /*4830*/  @P1 LOP3.LUT R150, R151, R150, RZ, 0x3c, !PT ;  /* 0x0000009697961212 */ /* 0x000fc800078e3cff */
[----:B------:R-:W-:-:S05]  /*4840*/  @P1 LOP3.LUT R151, R151, R150, RZ, 0x3c, !PT ;  /* 0x0000009697971212 */ /* 0x000fca00078e3cff */
[----:B------:R-:W4:Y:S01]  /*4850*/  @P1 LDG.E.U16 R90, desc[UR6][R150.64] ;  /* 0x00000006965a1981 */ /* 0x000f22000c1e1500 */
[----:B------:R-:W-:Y:S02]  /*4860*/  ISETP.GT.AND P2, PT, R177, 0xb, PT ;  /* 0x0000000bb100780c */ /* 0x000fe40003f44270 */
[----:B------:R-:W-:Y:S01]  /*4870*/  PRMT R160, RZ, 0x7610, R160 ;  /* 0x00007610ffa07816 */ /* 0x000fe200000000a0 */
[----:B----4-:R0:W-:Y:S04]  /*4880*/  STL [R1+0x24], R90 ;  /* 0x0000245a01007387 */ /* 0x0101e80000100800 */
[----:B0-----:R-:W4:Y:S04]  /*4890*/  LDL.LU R90, [R1+0x430] ;  /* 0x00043000015a7983 */ /* 0x001f280000300800 */
[----:B------:R-:W2:Y:S02]  /*48a0*/  LDL R151, [R1+0x2c4] ;  /* 0x0002c40001977983 */ /* 0x000ea40000100800 */
[----:B------:R-:W-:Y:S01]  /*48b0*/  @P2 IMAD.MOV.U32 R150, RZ, RZ, R161 ;  /* 0x000000ffff962224 */ /* 0x000fe200078e00a1 */
[----:B------:R-:W-:Y:S01]  /*48c0*/  PRMT R16, RZ, 0x7610, R16 ;  /* 0x00007610ff107816 */ /* 0x000fe20000000010 */
[----:B------:R-:W3:Y:S04]  /*48d0*/  LDL R161, [R1+0x29c] ;  /* 0x00029c0001a17983 */ /* 0x000ee80000100800 */
[----:B--2---:R0:W2:Y:S04]  /*48e0*/  @P2 LDG.E.U16 R160, desc[UR6][R150.64] ;  /* 0x0000000696a02981 */ /* 0x0040a8000c1e1500 */
[----:B------:R-:W0:Y:S04]  /*48f0*/  LDL R150, [R1+0x2bc] ;  /* 0x0002bc0001967983 */ /* 0x000e280000100800 */
[----:B------:R-:W0:Y:S02]  /*4900*/  LDL R151, [R1+0x2c0] ;  /* 0x0002c00001977983 */ /* 0x000e240000100800 */
[----:B0-----:R-:W-:-:S04]  /*4910*/  @P2 LOP3.LUT R151, R151, R150, RZ, 0x3c, !PT ;  /* 0x0000009697972212 */ /* 0x001fc800078e3cff */
[----:B------:R-:W-:-:S04]  /*4920*/  @P2 LOP3.LUT R150, R151, R150, RZ, 0x3c, !PT ;  /* 0x0000009697962212 */ /* 0x000fc800078e3cff */
[----:B------:R-:W-:-:S05]  /*4930*/  @P2 LOP3.LUT R151, R151, R150, RZ, 0x3c, !PT ;  /* 0x0000009697972212 */ /* 0x000fca00078e3cff */
[----:B------:R-:W5:Y:S04]  /*4940*/  @P2 LDG.E.U16 R16, desc[UR6][R150.64] ;  /* 0x0000000696102981 */ /* 0x000f68000c1e1500 */
[----:B--2---:R0:W-:Y:S04]  /*4950*/  STL [R1+0x1c], R160 ;  /* 0x00001ca001007387 */ /* 0x0041e80000100800 */
[----:B0-----:R-:W2:Y:S04]  /*4960*/  LDL R160, [R1+0x2a0] ;  /* 0x0002a00001a07983 */ /* 0x001ea80000100800 */
[----:B-----5:R0:W-:Y:S04]  /*4970*/  STL [R1+0x14], R16 ;  /* 0x0000141001007387 */ /* 0x0201e80000100800 */
[----:B0-----:R-:W5:Y:S04]  /*4980*/  LDL.LU R16, [R1+0x42c] ;  /* 0x00042c0001107983 */ /* 0x001f680000300800 */
        /* <DEDUP_REMOVED lines=20> */
[----:B------:R-:W2:Y:S04]  /*4ad0*/  LDL R150, [R1+0x2a4] ;  /* 0x0002a40001967983 */ /* 0x000ea80000100800 */
[----:B------:R-:W2:Y:S01]  /*4ae0*/  LDL R151, [R1+0x2a8] ;  /* 0x0002a80001977983 */ /* 0x000ea20000100800 */
[----:B------:R-:W-:-:S02]  /*4af0*/  PRMT R147, RZ, 0x7610, R147 ;  /* 0x00007610ff937816 */ /* 0x000fc40000000093 */
[----:B--2---:R-:W-:-:S04]  /*4b00*/  @P1 LOP3.LUT R151, R151, R150, RZ, 0x3c, !PT ;  /* 0x0000009697971212 */ /* 0x004fc800078e3cff */
[----:B------:R-:W-:-:S04]  /*4b10*/  @P1 LOP3.LUT R150, R151, R150, RZ, 0x3c, !PT ;  /* 0x0000009697961212 */ /* 0x000fc800078e3cff */
[----:B------:R-:W-:-:S05]  /*4b20*/  @P1 LOP3.LUT R151, R151, R150, RZ, 0x3c, !PT ;  /* 0x0000009697971212 */ /* 0x000fca00078e3cff */
[----:B------:R0:W2:Y:S01]  /*4b30*/  @P1 LDG.E.U16 R147, desc[UR6][R150.64] ;  /* 0x0000000696931981 */ /* 0x0000a2000c1e1500 */
[----:B------:R-:W-:Y:S01]  /*4b40*/  PRMT R3, RZ, 0x7610, R3 ;  /* 0x00007610ff037816 */ /* 0x000fe20000000003 */
[----:B0-----:R-:W-:Y:S02]  /*4b50*/  @P1 IMAD.MOV.U32 R150, RZ, RZ, R160 ;  /* 0x000000ffff961224 */ /* 0x001fe400078e00a0 */
[----:B------:R-:W-:-:S05]  /*4b60*/  @P1 IMAD.MOV.U32 R151, RZ, RZ, R161 ;  /* 0x000000ffff971224 */ /* 0x000fca00078e00a1 */
[----:B------:R-:W5:Y:S04]  /*4b70*/  @P1 LDG.E.U16 R3, desc[UR6][R150.64] ;  /* 0x0000000696031981 */ /* 0x000f68000c1e1500 */
[----:B--2---:R-:W-:Y:S04]  /*4b80*/  STL [R1+0x400], R147 ;  /* 0x0004009301007387 */ /* 0x004fe80000100800 */
[----:B------:R-:W2:Y:S04]  /*4b90*/  LDL R150, [R1+0x294] ;  /* 0x0002940001967983 */ /* 0x000ea80000100800 */
[----:B------:R-:W2:Y:S01]  /*4ba0*/  LDL R151, [R1+0x298] ;  /* 0x0002980001977983 */ /* 0x000ea20000100800 */
[----:B------:R-:W-:-:S02]  /*4bb0*/  ISETP.GT.AND P2, PT, R177, 0xe, PT ;  /* 0x0000000eb100780c */ /* 0x000fc40003f44270 */
[----:B------:R-:W-:Y:S01]  /*4bc0*/  PRMT R156, RZ, 0x7610, R156 ;  /* 0x00007610ff9c7816 */ /* 0x000fe2000000009c */
[----:B------:R-:W4:Y:S04]  /*4bd0*/  LDL R161, [R1+0x27c] ;  /* 0x00027c0001a17983 */ /* 0x000f280000100800 */
[----:B------:R-:W3:Y:S04]  /*4be0*/  LDL R160, [R1+0x280] ;  /* 0x0002800001a07983 */ /* 0x000ee80000100800 */
[----:B-----5:R-:W-:Y:S02]  /*4bf0*/  STL [R1+0x404], R3 ;  /* 0x0004040301007387 */ /* 0x020fe40000100800 */
[----:B--2---:R-:W-:-:S04]  /*4c00*/  @P2 LOP3.LUT R151, R151, R150, RZ, 0x3c, !PT ;  /* 0x0000009697972212 */ /* 0x004fc800078e3cff */
[----:B------:R-:W-:-:S04]  /*4c10*/  @P2 LOP3.LUT R150, R151, R150, RZ, 0x3c, !PT ;  /* 0x0000009697962212 */ /* 0x000fc800078e3cff */
[----:B------:R-:W-:-:S05]  /*4c20*/  @P2 LOP3.LUT R151, R151, R150, RZ, 0x3c, !PT ;  /* 0x0000009697972212 */ /* 0x000fca00078e3cff */
[----:B------:R-:W2:Y:S04]  /*4c30*/  @P2 LDG.E.U16 R156, desc[UR6][R150.64] ;  /* 0x00000006969c2981 */ /* 0x000ea8000c1e1500 */
[----:B------:R-:W5:Y:S04]  /*4c40*/  LDL R150, [R1+0x28c] ;  /* 0x00028c0001967983 */ /* 0x000f680000100800 */
[----:B------:R-:W5:Y:S01]  /*4c50*/  LDL R151, [R1+0x290] ;  /* 0x0002900001977983 */ /* 0x000f620000100800 */
[----:B------:R-:W-:-:S03]  /*4c60*/  PRMT R157, RZ, 0x7610, R157 ;  /* 0x00007610ff9d7816 */ /* 0x000fc6000000009d */
[----:B--2---:R-:W-:Y:S01]  /*4c70*/  STL [R1+0x408], R156 ;  /* 0x0004089c01007387 */ /* 0x004fe20000100800 */
[----:B-----5:R-:W-:-:S04]  /*4c80*/  @P2 LOP3.LUT R151, R151, R150, RZ, 0x3c, !PT ;  /* 0x0000009697972212 */ /* 0x020fc800078e3cff */
[----:B------:R-:W-:-:S04]  /*4c90*/  @P2 LOP3.LUT R150, R151, R150, RZ, 0x3c, !PT ;  /* 0x0000009697962212 */ /* 0x000fc800078e3cff */
[----:B------:R-:W-:-:S05]  /*4ca0*/  @P2 LOP3.LUT R151, R151, R150, RZ, 0x3c, !PT ;  /* 0x0000009697972212 */ /* 0x000fca00078e3cff */
[----:B------:R0:W2:Y:S04]  /*4cb0*/  @P2 LDG.E.U16 R157, desc[UR6][R150.64] ;  /* 0x00000006969d2981 */ /* 0x0000a8000c1e1500 */
[----:B------:R-:W0:Y:S04]  /*4cc0*/  LDL R150, [R1+0x284] ;  /* 0x0002840001967983 */ /* 0x000e280000100800 */
[----:B------:R-:W0:Y:S01]  /*4cd0*/  LDL R151, [R1+0x288] ;  /* 0x0002880001977983 */ /* 0x000e220000100800 */
[----:B------:R-:W-:Y:S02]  /*4ce0*/  ISETP.GT.AND P0, PT, R177, 0xf, PT ;  /* 0x0000000fb100780c */ /* 0x000fe40003f04270 */
[----:B------:R-:W-:-:S11]  /*4cf0*/  PRMT R148, RZ, 0x7610, R148 ;  /* 0x00007610ff947816 */ /* 0x000fd60000000094 */
[----:B0-----:R-:W-:-:S04]  /*4d00*/  @P0 LOP3.LUT R151, R151, R150, RZ, 0x3c, !PT ;  /* 0x0000009697970212 */ /* 0x001fc800078e3cff */
[----:B------:R-:W-:-:S04]  /*4d10*/  @P0 LOP3.LUT R150, R151, R150, RZ, 0x3c, !PT ;  /* 0x0000009697960212 */ /* 0x000fc800078e3cff */
[----:B------:R-:W-:-:S05]  /*4d20*/  @P0 LOP3.LUT R151, R151, R150, RZ, 0x3c, !PT ;  /* 0x0000009697970212 */ /* 0x000fca00078e3cff */
[----:B------:R3:W5:Y:S01]  /*4d30*/  @P0 LDG.E.U16 R148, desc[UR6][R150.64] ;  /* 0x0000000696940981 */ /* 0x000762000c1e1500 */
[----:B------:R-:W-:-:S03]  /*4d40*/  PRMT R2, RZ, 0x7610, R2 ;  /* 0x00007610ff027816 */ /* 0x000fc60000000002 */
[----:B--2---:R-:W-:Y:S01]  /*4d50*/  STL [R1+0x40c], R157 ;  /* 0x00040c9d01007387 */ /* 0x004fe20000100800 */
[----:B---3--:R-:W-:Y:S02]  /*4d60*/  @P0 IMAD.MOV.U32 R150, RZ, RZ, R160 ;  /* 0x000000ffff960224 */ /* 0x008fe400078e00a0 */
[----:B----4-:R-:W-:-:S05]  /*4d70*/  @P0 IMAD.MOV.U32 R151, RZ, RZ, R161 ;  /* 0x000000ffff970224 */ /* 0x010fca00078e00a1 */
[----:B------:R-:W2:Y:S04]  /*4d80*/  @P0 LDG.E.U16 R2, desc[UR6][R150.64] ;  /* 0x0000000696020981 */ /* 0x000ea8000c1e1500 */
[----:B-----5:R-:W-:Y:S04]  /*4d90*/  STL [R1+0x410], R148 ;  /* 0x0004109401007387 */ /* 0x020fe80000100800 */
[----:B------:R-:W3:Y:S04]  /*4da0*/  LDL R150, [R1+0x274] ;  /* 0x0002740001967983 */ /* 0x000ee80000100800 */
[----:B------:R-:W3:Y:S01]  /*4db0*/  LDL R151, [R1+0x278] ;  /* 0x0002780001977983 */ /* 0x000ee20000100800 */
[----:B------:R-:W-:-:S02]  /*4dc0*/  ISETP.GT.AND P1, PT, R177, 0x10, PT ;  /* 0x00000010b100780c */ /* 0x000fc40003f24270 */
[----:B------:R-:W-:Y:S01]  /*4dd0*/  PRMT R164, RZ, 0x7610, R164 ;  /* 0x00007610ffa47816 */ /* 0x000fe200000000a4 */
[----:B------:R-:W4:Y:S04]  /*4de0*/  LDL R161, [R1+0x254] ;  /* 0x0002540001a17983 */ /* 0x000f280000100800 */
[----:B------:R-:W5:Y:S04]  /*4df0*/  LDL R160, [R1+0x258] ;  /* 0x0002580001a07983 */ /* 0x000f680000100800 */
[----:B--2---:R-:W-:Y:S02]  /*4e00*/  STL [R1+0x414], R2 ;  /* 0x0004140201007387 */ /* 0x004fe40000100800 */
[----:B---3--:R-:W-:-:S04]  /*4e10*/  @P1 LOP3.LUT R151, R151, R150, RZ, 0x3c, !PT ;  /* 0x0000009697971212 */ /* 0x008fc800078e3cff */
[----:B------:R-:W-:-:S04]  /*4e20*/  @P1 LOP3.LUT R150, R151, R150, RZ, 0x3c, !PT ;  /* 0x0000009697961212 */ /* 0x000fc800078e3cff */
[----:B------:R-:W-:-:S05]  /*4e30*/  @P1 LOP3.LUT R151, R151, R150, RZ, 0x3c, !PT ;  /* 0x0000009697971212 */ /* 0x000fca00078e3cff */
[----:B------:R0:W2:Y:S04]  /*4e40*/  @P1 LDG.E.U16 R164, desc[UR6][R150.64] ;  /* 0x0000000696a41981 */ /* 0x0000a8000c1e1500 */
[----:B------:R-:W0:Y:S04]  /*4e50*/  LDL R150, [R1+0x26c] ;  /* 0x00026c0001967983 */ /* 0x000e280000100800 */
[----:B------:R-:W0:Y:S01]  /*4e60*/  LDL R151, [R1+0x270] ;  /* 0x0002700001977983 */ /* 0x000e220000100800 */
[----:B------:R-:W-:Y:S02]  /*4e70*/  PRMT R248, RZ, 0x7610, R248 ;  /* 0x00007610fff87816 */ /* 0x000fe400000000f8 */
[----:B0-----:R-:W-:-:S04]  /*4e80*/  @P1 LOP3.LUT R151, R151, R150, RZ, 0x3c, !PT ;  /* 0x0000009697971212 */ /* 0x001fc800078e3cff */
[----:B------:R-:W-:-:S04]  /*4e90*/  @P1 LOP3.LUT R150, R151, R150, RZ, 0x3c, !PT ;  /* 0x0000009697961212 */ /* 0x000fc800078e3cff */
[----:B------:R-:W-:-:S05]  /*4ea0*/  @P1 LOP3.LUT R151, R151, R150, RZ, 0x3c, !PT ;  /* 0x0000009697971212 */ /* 0x000fca00078e3cff */
[----:B------:R0:W3:Y:S04]  /*4eb0*/  @P1 LDG.E.U16 R248, desc[UR6][R150.64] ;  /* 0x0000000696f81981 */ /* 0x0000e8000c1e1500 */
[----:B------:R-:W0:Y:S04]  /*4ec0*/  LDL R150, [R1+0x264] ;  /* 0x0002640001967983 */ /* 0x000e280000100800 */
[----:B------:R-:W0:Y:S01]  /*4ed0*/  LDL R151, [R1+0x268] ;  /* 0x0002680001977983 */ /* 0x000e220000100800 */
[----:B------:R-:W-:Y:S02]  /*4ee0*/  ISETP.GT.AND P2, PT, R177, 0x11, PT ;  /* 0x00000011b100780c */ /* 0x000fe40003f44270 */
[----:B------:R-:W-:-:S11]  /*4ef0*/  PRMT R22, RZ, 0x7610, R22 ;  /* 0x00007610ff167816 */ /* 0x000fd60000000016 */
[----:B0-----:R-:W-:-:S04]  /*4f00*/  @P2 LOP3.LUT R151, R151, R150, RZ, 0x3c, !PT ;  /* 0x0000009697972212 */ /* 0x001fc800078e3cff */
[----:B------:R-:W-:-:S04]  /*4f10*/  @P2 LOP3.LUT R150, R151, R150, RZ, 0x3c, !PT ;  /* 0x0000009697962212 */ /* 0x000fc800078e3cff */
[----:B------:R-:W-:-:S05]  /*4f20*/  @P2 LOP3.LUT R151, R151, R150, RZ, 0x3c, !PT ;  /* 0x0000009697972212 */ /* 0x000fca00078e3cff */
[----:B------:R-:W4:Y:S04]  /*4f30*/  @P2 LDG.E.U16 R22, desc[UR6][R150.64] ;  /* 0x0000000696162981 */ /* 0x000f28000c1e1500 */
[----:B----4-:R0:W-:Y:S04]  /*4f40*/  STL [R1+0x8], R22 ;  /* 0x0000081601007387 */ /* 0x0101e80000100800 */
[----:B0-----:R-:W4:Y:S04]  /*4f50*/  LDL.LU R22, [R1+0x420] ;  /* 0x0004200001167983 */ /* 0x001f280000300800 */
[----:B------:R-:W5:Y:S04]  /*4f60*/  LDL R150, [R1+0x25c] ;  /* 0x00025c0001967983 */ /* 0x000f680000100800 */
[----:B------:R-:W5:Y:S01]  /*4f70*/  LDL R151, [R1+0x260] ;  /* 0x0002600001977983 */ /* 0x000f620000100800 */
[----:B------:R-:W-:-:S02]  /*4f80*/  PRMT R12, RZ, 0x7610, R12 ;  /* 0x00007610ff0c7816 */ /* 0x000fc4000000000c */
[----:B------:R-:W-:Y:S02]  /*4f90*/  ISETP.GT.AND P0, PT, R177, 0x12, PT ;  /* 0x00000012b100780c */ /* 0x000fe40003f04270 */
[----:B-----5:R-:W-:-:S04]  /*4fa0*/  @P2 LOP3.LUT R151, R151, R150, RZ, 0x3c, !PT ;  /* 0x0000009697972212 */ /* 0x020fc800078e3cff */
[----:B------:R-:W-:-:S04]  /*4fb0*/  @P2 LOP3.LUT R150, R151, R150, RZ, 0x3c, !PT ;  /* 0x0000009697962212 */ /* 0x000fc800078e3cff */
[----:B------:R-:W-:-:S05]  /*4fc0*/  @P2 LOP3.LUT R151, R151, R150, RZ, 0x3c, !PT ;  /* 0x0000009697972212 */ /* 0x000fca00078e3cff */
[----:B------:R0:W5:Y:S01]  /*4fd0*/  @P2 LDG.E.U16 R12, desc[UR6][R150.64] ;  /* 0x00000006960c2981 */ /* 0x000162000c1e1500 */
[----:B------:R-:W-:Y:S01]  /*4fe0*/  PRMT R2, RZ, 0x7610, R2 ;  /* 0x00007610ff027816 */ /* 0x000fe20000000002 */
[----:B0-----:R-:W-:Y:S02]  /*4ff0*/  @P0 IMAD.MOV.U32 R150, RZ, RZ, R160 ;  /* 0x000000ffff960224 */ /* 0x001fe400078e00a0 */
[----:B------:R-:W-:-:S05]  /*5000*/  @P0 IMAD.MOV.U32 R151, RZ, RZ, R161 ;  /* 0x000000ffff970224 */ /* 0x000fca00078e00a1 */
[----:B------:R-:W2:Y:S04]  /*5010*/  @P0 LDG.E.U16 R2, desc[UR6][R150.64] ;  /* 0x0000000696020981 */ /* 0x000ea8000c1e1500 */
[----:B-----5:R0:W-:Y:S04]  /*5020*/  STL [R1+0x4], R12 ;  /* 0x0000040c01007387 */ /* 0x0201e80000100800 */
[----:B0-----:R-:W5:Y:S04]  /*5030*/  LDL.LU R12, [R1+0x41c] ;  /* 0x00041c00010c7983 */ /* 0x001f680000300800 */
[----:B------:R-:W3:Y:S04]  /*5040*/  LDL R150, [R1+0x24c] ;  /* 0x00024c0001967983 */ /* 0x000ee80000100800 */
[----:B------:R-:W3:Y:S01]  /*5050*/  LDL R151, [R1+0x250] ;  /* 0x0002500001977983 */ /* 0x000ee20000100800 */
[----:B------:R-:W-:-:S03]  /*5060*/  PRMT R148, RZ, 0x7610, R148 ;  /* 0x00007610ff947816 */ /* 0x000fc60000000094 */
[----:B------:R-:W4:Y:S04]  /*5070*/  LDL R161, [R1+0x22c] ;  /* 0x00022c0001a17983 */ /* 0x000f280000100800 */
[----:B------:R-:W5:Y:S04]  /*5080*/  LDL R160, [R1+0x230] ;  /* 0x0002300001a07983 */ /* 0x000f680000100800 */
[----:B--2---:R0:W-:Y:S01]  /*5090*/  STL [R1+0x418], R2 ;  /* 0x0004180201007387 */ /* 0x0041e20000100800 */
[----:B------:R-:W-:Y:S02]  /*50a0*/  ISETP.GT.AND P1, PT, R177, 0x13, PT ;  /* 0x00000013b100780c */ /* 0x000fe40003f24270 */
[----:B------:R-:W-:-:S02]  /*50b0*/  PRMT R157, RZ, 0x7610, R157 ;  /* 0x00007610ff9d7816 */ /* 0x000fc4000000009d */
[----:B------:R-:W-:Y:S01]  /*50c0*/  PRMT R156, RZ, 0x7610, R156 ;  /* 0x00007610ff9c7816 */ /* 0x000fe2000000009c */
[----:B0-----:R-:W2:Y:S01]  /*50d0*/  LDL R2, [R1+0x238] ;  /* 0x0002380001027983 */ /* 0x001ea20000100800 */
[----:B---3--:R-:W-:-:S04]  /*50e0*/  @P0 LOP3.LUT R151, R151, R150, RZ, 0x3c, !PT ;  /* 0x0000009697970212 */ /* 0x008fc800078e3cff */
[----:B------:R-:W-:-:S04]  /*50f0*/  @P0 LOP3.LUT R150, R151, R150, RZ, 0x3c, !PT ;  /* 0x0000009697960212 */ /* 0x000fc800078e3cff */
[----:B------:R-:W-:-:S05]  /*5100*/  @P0 LOP3.LUT R151, R151, R150, RZ, 0x3c, !PT ;  /* 0x0000009697970212 */ /* 0x000fca00078e3cff */
[----:B------:R0:W3:Y:S04]  /*5110*/  @P0 LDG.E.U16 R148, desc[UR6][R150.64] ;  /* 0x0000000696940981 */ /* 0x0000e8000c1e1500 */
[----:B------:R-:W0:Y:S04]  /*5120*/  LDL R150, [R1+0x244] ;  /* 0x0002440001967983 */ /* 0x000e280000100800 */
[----:B------:R-:W0:Y:S02]  /*5130*/  LDL R151, [R1+0x248] ;  /* 0x0002480001977983 */ /* 0x000e240000100800 */
[----:B0-----:R-:W-:-:S04]  /*5140*/  @P1 LOP3.LUT R151, R151, R150, RZ, 0x3c, !PT ;  /* 0x0000009697971212 */ /* 0x001fc800078e3cff */
[----:B------:R-:W-:-:S04]  /*5150*/  @P1 LOP3.LUT R150, R151, R150, RZ, 0x3c, !PT ;  /* 0x0000009697961212 */ /* 0x000fc800078e3cff */
[----:B------:R-:W-:-:S05]  /*5160*/  @P1 LOP3.LUT R151, R151, R150, RZ, 0x3c, !PT ;  /* 0x0000009697971212 */ /* 0x000fca00078e3cff */
[----:B------:R0:W3:Y:S04]  /*5170*/  @P1 LDG.E.U16 R157, desc[UR6][R150.64] ;  /* 0x00000006969d1981 */ /* 0x0000e8000c1e1500 */
[----:B------:R-:W0:Y:S04]  /*5180*/  LDL R150, [R1+0x23c] ;  /* 0x00023c0001967983 */ /* 0x000e280000100800 */
[----:B------:R-:W0:Y:S01]  /*5190*/  LDL R151, [R1+0x240] ;  /* 0x0002400001977983 */ /* 0x000e220000100800 */
[----:B------:R-:W-:Y:S02]  /*51a0*/  ISETP.GT.AND P2, PT, R177, 0x14, PT ;  /* 0x00000014b100780c */ /* 0x000fe40003f44270 */
[----:B0-----:R-:W-:-:S04]  /*51b0*/  @P1 LOP3.LUT R151, R151, R150, RZ, 0x3c, !PT ;  /* 0x0000009697971212 */ /* 0x001fc800078e3cff */
[----:B------:R-:W-:-:S04]  /*51c0*/  @P1 LOP3.LUT R150, R151, R150, RZ, 0x3c, !PT ;  /* 0x0000009697961212 */ /* 0x000fc800078e3cff */
[----:B------:R-:W-:-:S05]  /*51d0*/  @P1 LOP3.LUT R151, R151, R150, RZ, 0x3c, !PT ;  /* 0x0000009697971212 */ /* 0x000fca00078e3cff */
[----:B------:R2:W3:Y:S04]  /*51e0*/  @P1 LDG.E.U16 R156, desc[UR6][R150.64] ;  /* 0x00000006969c1981 */ /* 0x0004e8000c1e1500 */
[----:B------:R-:W4:Y:S01]  /*51f0*/  LDL R151, [R1+0x234] ;  /* 0x0002340001977983 */ /* 0x000f220000100800 */
[----:B------:R-:W-:Y:S01]  /*5200*/  PRMT R3, RZ, 0x7610, R3 ;  /* 0x00007610ff037816 */ /* 0x000fe20000000003 */
[----:B--2---:R-:W-:Y:S01]  /*5210*/  @P2 IMAD.MOV.U32 R150, RZ, RZ, R2 ;  /* 0x000000ffff962224 */ /* 0x004fe200078e0002 */
[----:B------:R-:W-:Y:S01]  /*5220*/  PRMT R147, RZ, 0x7610, R147 ;  /* 0x00007610ff937816 */ /* 0x000fe20000000093 */
[----:B------:R-:W2:Y:S01]  /*5230*/  LDL R2, [R1+0x210] ;  /* 0x0002100001027983 */ /* 0x000ea20000100800 */
[----:B------:R-:W-:-:S03]  /*5240*/  ISETP.GT.AND P0, PT, R177, 0x15, PT ;  /* 0x00000015b100780c */ /* 0x000fc60003f04270 */
[----:B----4-:R5:W4:Y:S02]  /*5250*/  @P2 LDG.E.U16 R3, desc[UR6][R150.64] ;  /* 0x0000000696032981 */ /* 0x010b24000c1e1500 */
[----:B-----5:R-:W-:Y:S02]  /*5260*/  @P2 IMAD.MOV.U32 R150, RZ, RZ, R160 ;  /* 0x000000ffff962224 */ /* 0x020fe400078e00a0 */
[----:B------:R-:W-:Y:S01]  /*5270*/  @P2 IMAD.MOV.U32 R151, RZ, RZ, R161 ;  /* 0x000000ffff972224 */ /* 0x000fe200078e00a1 */
[----:B------:R-:W-:Y:S01]  /*5280*/  PRMT R159, RZ, 0x7610, R159 ;  /* 0x00007610ff9f7816 */ /* 0x000fe2000000009f */
[----:B------:R-:W5:Y:S04]  /*5290*/  LDL R161, [R1+0x204] ;  /* 0x0002040001a17983 */ /* 0x000f680000100800 */
[----:B------:R0:W4:Y:S01]  /*52a0*/  @P2 LDG.E.U16 R147, desc[UR6][R150.64] ;  /* 0x0000000696932981 */ /* 0x000122000c1e1500 */
[----:B------:R-:W-:-:S02]  /*52b0*/  PRMT R158, RZ, 0x7610, R158 ;  /* 0x00007610ff9e7816 */ /* 0x000fc4000000009e */
[----:B------:R-:W-:Y:S01]  /*52c0*/  ISETP.GT.AND P1, PT, R177, 0x16, PT ;  /* 0x00000016b100780c */ /* 0x000fe20003f24270 */
[----:B------:R-:W3:Y:S04]  /*52d0*/  LDL R160, [R1+0x208] ;  /* 0x0002080001a07983 */ /* 0x000ee80000100800 */
[----:B------:R-:W0:Y:S04]  /*52e0*/  LDL R150, [R1+0x224] ;  /* 0x0002240001967983 */ /* 0x000e280000100800 */
[----:B------:R-:W0:Y:S02]  /*52f0*/  LDL R151, [R1+0x228] ;  /* 0x0002280001977983 */ /* 0x000e240000100800 */
[----:B0-----:R-:W-:-:S04]  /*5300*/  @P0 LOP3.LUT R151, R151, R150, RZ, 0x3c, !PT ;  /* 0x0000009697970212 */ /* 0x001fc800078e3cff */
[----:B------:R-:W-:-:S04]  /*5310*/  @P0 LOP3.LUT R150, R151, R150, RZ, 0x3c, !PT ;  /* 0x0000009697960212 */ /* 0x000fc800078e3cff */
[----:B------:R-:W-:-:S05]  /*5320*/  @P0 LOP3.LUT R151, R151, R150, RZ, 0x3c, !PT ;  /* 0x0000009697970212 */ /* 0x000fca00078e3cff */
[----:B------:R0:W4:Y:S04]  /*5330*/  @P0 LDG.E.U16 R159, desc[UR6][R150.64] ;  /* 0x00000006969f0981 */ /* 0x000128000c1e1500 */
[----:B------:R-:W0:Y:S04]  /*5340*/  LDL R150, [R1+0x21c] ;  /* 0x00021c0001967983 */ /* 0x000e280000100800 */
[----:B------:R-:W0:Y:S02]  /*5350*/  LDL R151, [R1+0x220] ;  /* 0x0002200001977983 */ /* 0x000e240000100800 */
[----:B0-----:R-:W-:-:S04]  /*5360*/  @P0 LOP3.LUT R151, R151, R150, RZ, 0x3c, !PT ;  /* 0x0000009697970212 */ /* 0x001fc800078e3cff */
[----:B------:R-:W-:-:S04]  /*5370*/  @P0 LOP3.LUT R150, R151, R150, RZ, 0x3c, !PT ;  /* 0x0000009697960212 */ /* 0x000fc800078e3cff */
[----:B------:R-:W-:-:S05]  /*5380*/  @P0 LOP3.LUT R151, R151, R150, RZ, 0x3c, !PT ;  /* 0x0000009697970212 */ /* 0x000fca00078e3cff */
[----:B------:R0:W4:Y:S04]  /*5390*/  @P0 LDG.E.U16 R158, desc[UR6][R150.64] ;  /* 0x00000006969e0981 */ /* 0x000128000c1e1500 */
[----:B------:R-:W0:Y:S04]  /*53a0*/  LDL R150, [R1+0x214] ;  /* 0x0002140001967983 */ /* 0x000e280000100800 */
[----:B------:R-:W0:Y:S01]  /*53b0*/  LDL R151, [R1+0x218] ;  /* 0x0002180001977983 */ /* 0x000e220000100800 */
[----:B------:R-:W-:Y:S02]  /*53c0*/  PRMT R252, RZ, 0x7610, R252 ;  /* 0x00007610fffc7816 */ /* 0x000fe400000000fc */
[----:B0-----:R-:W-:-:S04]  /*53d0*/  @P1 LOP3.LUT R151, R151, R150, RZ, 0x3c, !PT ;  /* 0x0000009697971212 */ /* 0x001fc800078e3cff */
[----:B------:R-:W-:-:S04]  /*53e0*/  @P1 LOP3.LUT R150, R151, R150, RZ, 0x3c, !PT ;  /* 0x0000009697961212 */ /* 0x000fc800078e3cff */
[----:B------:R-:W-:-:S05]  /*53f0*/  @P1 LOP3.LUT R151, R151, R150, RZ, 0x3c, !PT ;  /* 0x0000009697971212 */ /* 0x000fca00078e3cff */
[----:B------:R2:W4:Y:S04]  /*5400*/  @P1 LDG.E.U16 R252, desc[UR6][R150.64] ;  /* 0x0000000696fc1981 */ /* 0x000528000c1e1500 */
[----:B------:R-:W5:Y:S01]  /*5410*/  LDL R151, [R1+0x20c] ;  /* 0x00020c0001977983 */ /* 0x000f620000100800 */
[----:B------:R-:W-:Y:S01]  /*5420*/  ISETP.GT.AND P2, PT, R177, 0x17, PT ;  /* 0x00000017b100780c */ /* 0x000fe20003f44270 */
[----:B--2---:R-:W-:Y:S01]  /*5430*/  @P1 IMAD.MOV.U32 R150, RZ, RZ, R2 ;  /* 0x000000ffff961224 */ /* 0x004fe200078e0002 */
[----:B------:R-:W-:Y:S01]  /*5440*/  PRMT R251, RZ, 0x7610, R251 ;  /* 0x00007610fffb7816 */ /* 0x000fe200000000fb */
[----:B------:R-:W2:Y:S01]  /*5450*/  LDL R2, [R1+0x1e8] ;  /* 0x0001e80001027983 */ /* 0x000ea20000100800 */
[----:B------:R-:W-:-:S04]  /*5460*/  PRMT R250, RZ, 0x7610, R250 ;  /* 0x00007610fffa7816 */ /* 0x000fc800000000fa */
[----:B-----5:R3:W5:Y:S05]  /*5470*/  @P1 LDG.E.U16 R251, desc[UR6][R150.64] ;  /* 0x0000000696fb1981 */ /* 0x02076a000c1e1500 */
[----:B---3--:R-:W-:Y:S02]  /*5480*/  @P2 IMAD.MOV.U32 R150, RZ, RZ, R160 ;  /* 0x000000ffff962224 */ /* 0x008fe400078e00a0 */
[----:B------:R-:W-:Y:S01]  /*5490*/  @P2 IMAD.MOV.U32 R151, RZ, RZ, R161 ;  /* 0x000000ffff972224 */ /* 0x000fe200078e00a1 */
[----:B------:R-:W-:Y:S01]  /*54a0*/  PRMT R249, RZ, 0x7610, R249 ;  /* 0x00007610fff97816 */ /* 0x000fe200000000f9 */
[----:B------:R-:W3:Y:S04]  /*54b0*/  LDL R161, [R1+0x1dc] ;  /* 0x0001dc0001a17983 */ /* 0x000ee80000100800 */
[----:B------:R0:W5:Y:S01]  /*54c0*/  @P2 LDG.E.U16 R250, desc[UR6][R150.64] ;  /* 0x0000000696fa2981 */ /* 0x000162000c1e1500 */
[----:B------:R-:W-:-:S02]  /*54d0*/  ISETP.GT.AND P0, PT, R177, 0x18, PT ;  /* 0x00000018b100780c */ /* 0x000fc40003f04270 */
[----:B------:R-:W-:Y:S01]  /*54e0*/  PRMT R247, RZ, 0x7610, R247 ;  /* 0x00007610fff77816 */ /* 0x000fe200000000f7 */
[----:B------:R-:W4:Y:S04]  /*54f0*/  LDL R160, [R1+0x1e0] ;  /* 0x0001e00001a07983 */ /* 0x000f280000100800 */
[----:B------:R-:W0:Y:S04]  /*5500*/  LDL R150, [R1+0x1fc] ;  /* 0x0001fc0001967983 */ /* 0x000e280000100800 */
[----:B------:R-:W0:Y:S02]  /*5510*/  LDL R151, [R1+0x200] ;  /* 0x0002000001977983 */ /* 0x000e240000100800 */
[----:B0-----:R-:W-:-:S04]  /*5520*/  @P2 LOP3.LUT R151, R151, R150, RZ, 0x3c, !PT ;  /* 0x0000009697972212 */ /* 0x001fc800078e3cff */
[----:B------:R-:W-:-:S04]  /*5530*/  @P2 LOP3.LUT R150, R151, R150, RZ, 0x3c, !PT ;  /* 0x0000009697962212 */ /* 0x000fc800078e3cff */
[----:B------:R-:W-:-:S05]  /*5540*/  @P2 LOP3.LUT R151, R151, R150, RZ, 0x3c, !PT ;  /* 0x0000009697972212 */ /* 0x000fca00078e3cff */
[----:B------:R0:W5:Y:S04]  /*5550*/  @P2 LDG.E.U16 R249, desc[UR6][R150.64] ;  /* 0x0000000696f92981 */ /* 0x000168000c1e1500 */
[----:B------:R-:W0:Y:S04]  /*5560*/  LDL R150, [R1+0x1f4] ;  /* 0x0001f40001967983 */ /* 0x000e280000100800 */
[----:B------:R-:W0:Y:S02]  /*5570*/  LDL R151, [R1+0x1f8] ;  /* 0x0001f80001977983 */ /* 0x000e240000100800 */
[----:B0-----:R-:W-:-:S04]  /*5580*/  @P0 LOP3.LUT R151, R151, R150, RZ, 0x3c, !PT ;  /* 0x0000009697970212 */ /* 0x001fc800078e3cff */
[----:B------:R-:W-:-:S04]  /*5590*/  @P0 LOP3.LUT R150, R151, R150, RZ, 0x3c, !PT ;  /* 0x0000009697960212 */ /* 0x000fc800078e3cff */
[----:B------:R-:W-:-:S05]  /*55a0*/  @P0 LOP3.LUT R151, R151, R150, RZ, 0x3c, !PT ;  /* 0x0000009697970212 */ /* 0x000fca00078e3cff */
[----:B------:R0:W5:Y:S04]  /*55b0*/  @P0 LDG.E.U16 R247, desc[UR6][R150.64] ;  /* 0x0000000696f70981 */ /* 0x000168000c1e1500 */
[----:B------:R-:W0:Y:S04]  /*55c0*/  LDL R150, [R1+0x1ec] ;  /* 0x0001ec0001967983 */ /* 0x000e280000100800 */
[----:B------:R-:W0:Y:S01]  /*55d0*/  LDL R151, [R1+0x1f0] ;  /* 0x0001f00001977983 */ /* 0x000e220000100800 */
[----:B------:R-:W-:Y:S02]  /*55e0*/  PRMT R246, RZ, 0x7610, R246 ;  /* 0x00007610fff67816 */ /* 0x000fe400000000f6 */
[----:B------:R-:W-:-:S02]  /*55f0*/  ISETP.GT.AND P1, PT, R177, 0x19, PT ;  /* 0x00000019b100780c */ /* 0x000fc40003f24270 */
[----:B0-----:R-:W-:-:S04]  /*5600*/  @P0 LOP3.LUT R151, R151, R150, RZ, 0x3c, !PT ;  /* 0x0000009697970212 */ /* 0x001fc800078e3cff */
[----:B------:R-:W-:-:S04]  /*5610*/  @P0 LOP3.LUT R150, R151, R150, RZ, 0x3c, !PT ;  /* 0x0000009697960212 */ /* 0x000fc800078e3cff */
[----:B------:R-:W-:-:S05]  /*5620*/  @P0 LOP3.LUT R151, R151, R150, RZ, 0x3c, !PT ;  /* 0x0000009697970212 */ /* 0x000fca00078e3cff */
[----:B------:R2:W5:Y:S04]  /*5630*/  @P0 LDG.E.U16 R246, desc[UR6][R150.64] ;  /* 0x0000000696f60981 */ /* 0x000568000c1e1500 */
[----:B------:R-:W3:Y:S01]  /*5640*/  LDL R151, [R1+0x1e4] ;  /* 0x0001e40001977983 */ /* 0x000ee20000100800 */
[----:B------:R-:W-:Y:S01]  /*5650*/  PRMT R245, RZ, 0x7610, R245 ;  /* 0x00007610fff57816 */ /* 0x000fe200000000f5 */
[----:B--2---:R-:W-:Y:S01]  /*5660*/  @P1 IMAD.MOV.U32 R150, RZ, RZ, R2 ;  /* 0x000000ffff961224 */ /* 0x004fe200078e0002 */
[----:B------:R-:W-:Y:S01]  /*5670*/  PRMT R244, RZ, 0x7610, R244 ;  /* 0x00007610fff47816 */ /* 0x000fe200000000f4 */
[----:B------:R-:W2:Y:S01]  /*5680*/  LDL R2, [R1+0x1c0] ;  /* 0x0001c00001027983 */ /* 0x000ea20000100800 */
[----:B------:R-:W-:-:S03]  /*5690*/  ISETP.GT.AND P2, PT, R177, 0x1a, PT ;  /* 0x0000001ab100780c */ /* 0x000fc60003f44270 */
[----:B---3--:R4:W3:Y:S02]  /*56a0*/  @P1 LDG.E.U16 R245, desc[UR6][R150.64] ;  /* 0x0000000696f51981 */ /* 0x0088e4000c1e1500 */
[----:B----4-:R-:W-:Y:S02]  /*56b0*/  @P1 IMAD.MOV.U32 R150, RZ, RZ, R160 ;  /* 0x000000ffff961224 */ /* 0x010fe400078e00a0 */
[----:B------:R-:W-:Y:S01]  /*56c0*/  @P1 IMAD.MOV.U32 R151, RZ, RZ, R161 ;  /* 0x000000ffff971224 */ /* 0x000fe200078e00a1 */
[----:B------:R-:W-:Y:S01]  /*56d0*/  PRMT R243, RZ, 0x7610, R243 ;  /* 0x00007610fff37816 */ /* 0x000fe200000000f3 */
[----:B------:R-:W4:Y:S04]  /*56e0*/  LDL R161, [R1+0x1b4] ;  /* 0x0001b40001a17983 */ /* 0x000f280000100800 */
[----:B------:R0:W3:Y:S01]  /*56f0*/  @P1 LDG.E.U16 R244, desc[UR6][R150.64] ;  /* 0x0000000696f41981 */ /* 0x0000e2000c1e1500 */
[----:B------:R-:W-:-:S02]  /*5700*/  PRMT R242, RZ, 0x7610, R242 ;  /* 0x00007610fff27816 */ /* 0x000fc400000000f2 */
[----:B------:R-:W-:Y:S01]  /*5710*/  ISETP.GT.AND P0, PT, R177, 0x1b, PT ;  /* 0x0000001bb100780c */ /* 0x000fe20003f04270 */
[----:B------:R-:W5:Y:S04]  /*5720*/  LDL R160, [R1+0x1b8] ;  /* 0x0001b80001a07983 */ /* 0x000f680000100800 */
[----:B------:R-:W0:Y:S04]  /*5730*/  LDL R150, [R1+0x1d4] ;  /* 0x0001d40001967983 */ /* 0x000e280000100800 */
[----:B------:R-:W0:Y:S02]  /*5740*/  LDL R151, [R1+0x1d8] ;  /* 0x0001d80001977983 */ /* 0x000e240000100800 */
[----:B0-----:R-:W-:-:S04]  /*5750*/  @P2 LOP3.LUT R151, R151, R150, RZ, 0x3c, !PT ;  /* 0x0000009697972212 */ /* 0x001fc800078e3cff */
        /* <DEDUP_REMOVED lines=11> */
[----:B------:R-:W-:Y:S02]  /*5810*/  PRMT R241, RZ, 0x7610, R241 ;  /* 0x00007610fff17816 */ /* 0x000fe400000000f1 */
[----:B0-----:R-:W-:-:S04]  /*5820*/  @P0 LOP3.LUT R151, R151, R150, RZ, 0x3c, !PT ;  /* 0x0000009697970212 */ /* 0x001fc800078e3cff */
[----:B------:R-:W-:-:S04]  /*5830*/  @P0 LOP3.LUT R150, R151, R150, RZ, 0x3c, !PT ;  /* 0x0000009697960212 */ /* 0x000fc800078e3cff */
[----:B------:R-:W-:-:S05]  /*5840*/  @P0 LOP3.LUT R151, R151, R150, RZ, 0x3c, !PT ;  /* 0x0000009697970212 */ /* 0x000fca00078e3cff */
[----:B------:R2:W3:Y:S04]  /*5850*/  @P0 LDG.E.U16 R241, desc[UR6][R150.64] ;  /* 0x0000000696f10981 */ /* 0x0004e8000c1e1500 */
[----:B------:R-:W4:Y:S01]  /*5860*/  LDL R151, [R1+0x1bc] ;  /* 0x0001bc0001977983 */ /* 0x000f220000100800 */
[----:B------:R-:W-:Y:S01]  /*5870*/  ISETP.GT.AND P1, PT, R177, 0x1c, PT ;  /* 0x0000001cb100780c */ /* 0x000fe20003f24270 */
[----:B--2---:R-:W-:Y:S01]  /*5880*/  @P0 IMAD.MOV.U32 R150, RZ, RZ, R2 ;  /* 0x000000ffff960224 */ /* 0x004fe200078e0002 */
[----:B------:R-:W-:Y:S01]  /*5890*/  PRMT R240, RZ, 0x7610, R240 ;  /* 0x00007610fff07816 */ /* 0x000fe200000000f0 */
[----:B------:R-:W2:Y:S01]  /*58a0*/  LDL R2, [R1+0x198] ;  /* 0x0001980001027983 */ /* 0x000ea20000100800 */
[----:B------:R-:W-:-:S04]  /*58b0*/  PRMT R239, RZ, 0x7610, R239 ;  /* 0x00007610ffef7816 */ /* 0x000fc800000000ef */
[----:B----4-:R5:W4:Y:S05]  /*58c0*/  @P0 LDG.E.U16 R240, desc[UR6][R150.64] ;  /* 0x0000000696f00981 */ /* 0x010b2a000c1e1500 */
[----:B-----5:R-:W-:Y:S02]  /*58d0*/  @P1 IMAD.MOV.U32 R150, RZ, RZ, R160 ;  /* 0x000000ffff961224 */ /* 0x020fe400078e00a0 */
[----:B------:R-:W-:Y:S01]  /*58e0*/  @P1 IMAD.MOV.U32 R151, RZ, RZ, R161 ;  /* 0x000000ffff971224 */ /* 0x000fe200078e00a1 */
[----:B------:R-:W-:Y:S01]  /*58f0*/  PRMT R238, RZ, 0x7610, R238 ;  /* 0x00007610ffee7816 */ /* 0x000fe200000000ee */
[----:B------:R-:W5:Y:S04]  /*5900*/  LDL R161, [R1+0x18c] ;  /* 0x00018c0001a17983 */ /* 0x000f680000100800 */
[----:B------:R0:W4:Y:S01]  /*5910*/  @P1 LDG.E.U16 R239, desc[UR6][R150.64] ;  /* 0x0000000696ef1981 */ /* 0x000122000c1e1500 */
[----:B------:R-:W-:-:S02]  /*5920*/  ISETP.GT.AND P2, PT, R177, 0x1d, PT ;  /* 0x0000001db100780c */ /* 0x000fc40003f44270 */
[----:B------:R-:W-:Y:S01]  /*5930*/  PRMT R237, RZ, 0x7610, R237 ;  /* 0x00007610ffed7816 */ /* 0x000fe200000000ed */
        /* <DEDUP_REMOVED lines=16> */
[----:B------:R-:W-:-:S02]  /*5a40*/  ISETP.GT.AND P0, PT, R177, 0x1e, PT ;  /* 0x0000001eb100780c */ /* 0x000fc40003f04270 */
[----:B0-----:R-:W-:-:S04]  /*5a50*/  @P2 LOP3.LUT R151, R151, R150, RZ, 0x3c, !PT ;  /* 0x0000009697972212 */ /* 0x001fc800078e3cff */
[----:B------:R-:W-:-:S04]  /*5a60*/  @P2 LOP3.LUT R150, R151, R150, RZ, 0x3c, !PT ;  /* 0x0000009697962212 */ /* 0x000fc800078e3cff */
[----:B------:R-:W-:-:S05]  /*5a70*/  @P2 LOP3.LUT R151, R151, R150, RZ, 0x3c, !PT ;  /* 0x0000009697972212 */ /* 0x000fca00078e3cff */
[----:B------:R2:W4:Y:S04]  /*5a80*/  @P2 LDG.E.U16 R235, desc[UR6][R150.64] ;  /* 0x0000000696eb2981 */ /* 0x000528000c1e1500 */
[----:B------:R-:W5:Y:S01]  /*5a90*/  LDL R151, [R1+0x194] ;  /* 0x0001940001977983 */ /* 0x000f620000100800 */
[----:B------:R-:W-:Y:S01]  /*5aa0*/  PRMT R233, RZ, 0x7610, R233 ;  /* 0x00007610ffe97816 */ /* 0x000fe200000000e9 */
[----:B--2---:R-:W-:Y:S01]  /*5ab0*/  @P0 IMAD.MOV.U32 R150, RZ, RZ, R2 ;  /* 0x000000ffff960224 */ /* 0x004fe200078e0002 */
[----:B------:R-:W-:Y:S01]  /*5ac0*/  PRMT R231, RZ, 0x7610, R231 ;  /* 0x00007610ffe77816 */ /* 0x000fe200000000e7 */
[----:B------:R-:W2:Y:S01]  /*5ad0*/  LDL R2, [R1+0x178] ;  /* 0x0001780001027983 */ /* 0x000ea20000100800 */
[----:B------:R-:W-:-:S03]  /*5ae0*/  ISETP.GT.AND P1, PT, R177, 0x1f, PT ;  /* 0x0000001fb100780c */ /* 0x000fc60003f24270 */
[----:B-----5:R3:W5:Y:S02]  /*5af0*/  @P0 LDG.E.U16 R233, desc[UR6][R150.64] ;  /* 0x0000000696e90981 */ /* 0x020764000c1e1500 */
[----:B---3--:R-:W-:Y:S02]  /*5b00*/  @P0 IMAD.MOV.U32 R150, RZ, RZ, R160 ;  /* 0x000000ffff960224 */ /* 0x008fe400078e00a0 */
[----:B------:R-:W-:Y:S01]  /*5b10*/  @P0 IMAD.MOV.U32 R151, RZ, RZ, R161 ;  /* 0x000000ffff970224 */ /* 0x000fe200078e00a1 */
[----:B------:R-:W-:Y:S01]  /*5b20*/  PRMT R229, RZ, 0x7610, R229 ;  /* 0x00007610ffe57816 */ /* 0x000fe200000000e5 */
[----:B------:R-:W3:Y:S04]  /*5b30*/  LDL R161, [R1+0x164] ;  /* 0x0001640001a17983 */ /* 0x000ee80000100800 */
[----:B------:R0:W5:Y:S01]  /*5b40*/  @P0 LDG.E.U16 R231, desc[UR6][R150.64] ;  /* 0x0000000696e70981 */ /* 0x000162000c1e1500 */
[----:B------:R-:W-:-:S02]  /*5b50*/  PRMT R227, RZ, 0x7610, R227 ;  /* 0x00007610ffe37816 */ /* 0x000fc400000000e3 */
[----:B------:R-:W-:Y:S01]  /*5b60*/  ISETP.GT.AND P2, PT, R177, 0x20, PT ;  /* 0x00000020b100780c */ /* 0x000fe20003f44270 */
        /* <DEDUP_REMOVED lines=13> */
[----:B------:R-:W3:Y:S01]  /*5c40*/  LDL R151, [R1+0x174] ;  /* 0x0001740001977983 */ /* 0x000ee20000100800 */
[----:B------:R-:W-:Y:S01]  /*5c50*/  PRMT R225, RZ, 0x7610, R225 ;  /* 0x00007610ffe17816 */ /* 0x000fe200000000e1 */
[----:B--2---:R-:W-:Y:S01]  /*5c60*/  @P2 IMAD.MOV.U32 R150, RZ, RZ, R2 ;  /* 0x000000ffff962224 */ /* 0x004fe200078e0002 */
[----:B------:R-:W-:Y:S01]  /*5c70*/  ISETP.GT.AND P0, PT, R177, 0x21, PT ;  /* 0x00000021b100780c */ /* 0x000fe20003f04270 */
[----:B------:R-:W2:Y:S04]  /*5c80*/  LDL R2, [R1+0x150] ;  /* 0x0001500001027983 */ /* 0x000ea80000100800 */
[----:B---3--:R0:W3:Y:S04]  /*5c90*/  @P2 LDG.E.U16 R225, desc[UR6][R150.64] ;  /* 0x0000000696e12981 */ /* 0x0080e8000c1e1500 */
[----:B------:R-:W0:Y:S04]  /*5ca0*/  LDL R150, [R1+0x16c] ;  /* 0x00016c0001967983 */ /* 0x000e280000100800 */
[----:B------:R-:W0:Y:S01]  /*5cb0*/  LDL R151, [R1+0x170] ;  /* 0x0001700001977983 */ /* 0x000e220000100800 */
[----:B------:R-:W-:-:S02]  /*5cc0*/  PRMT R223, RZ, 0x7610, R223 ;  /* 0x00007610ffdf7816 */ /* 0x000fc400000000df */
[----:B------:R-:W-:Y:S02]  /*5cd0*/  PRMT R221, RZ, 0x7610, R221 ;  /* 0x00007610ffdd7816 */ /* 0x000fe400000000dd */
[----:B0-----:R-:W-:-:S04]  /*5ce0*/  @P2 LOP3.LUT R151, R151, R150, RZ, 0x3c, !PT ;  /* 0x0000009697972212 */ /* 0x001fc800078e3cff */
[----:B------:R-:W-:-:S04]  /*5cf0*/  @P2 LOP3.LUT R150, R151, R150, RZ, 0x3c, !PT ;  /* 0x0000009697962212 */ /* 0x000fc800078e3cff */
[----:B------:R-:W-:-:S05]  /*5d00*/  @P2 LOP3.LUT R151, R151, R150, RZ, 0x3c, !PT ;  /* 0x0000009697972212 */ /* 0x000fca00078e3cff */
[----:B------:R4:W5:Y:S02]  /*5d10*/  @P2 LDG.E.U16 R223, desc[UR6][R150.64] ;  /* 0x0000000696df2981 */ /* 0x000964000c1e1500 */
[----:B----4-:R-:W-:Y:S02]  /*5d20*/  @P0 IMAD.MOV.U32 R150, RZ, RZ, R160 ;  /* 0x000000ffff960224 */ /* 0x010fe400078e00a0 */
[----:B------:R-:W-:Y:S01]  /*5d30*/  @P0 IMAD.MOV.U32 R151, RZ, RZ, R161 ;  /* 0x000000ffff970224 */ /* 0x000fe200078e00a1 */
[----:B------:R-:W-:Y:S01]  /*5d40*/  PRMT R219, RZ, 0x7610, R219 ;  /* 0x00007610ffdb7816 */ /* 0x000fe200000000db */
[----:B------:R-:W4:Y:S04]  /*5d50*/  LDL R161, [R1+0x13c] ;  /* 0x00013c0001a17983 */ /* 0x000f280000100800 */
[----:B------:R0:W5:Y:S01]  /*5d60*/  @P0 LDG.E.U16 R221, desc[UR6][R150.64] ;  /* 0x0000000696dd0981 */ /* 0x000162000c1e1500 */
        /* <DEDUP_REMOVED lines=15> */
[----:B------:R-:W4:Y:S01]  /*5e60*/  LDL R151, [R1+0x14c] ;  /* 0x00014c0001977983 */ /* 0x000f220000100800 */
[----:B------:R-:W-:Y:S01]  /*5e70*/  PRMT R217, RZ, 0x7610, R217 ;  /* 0x00007610ffd97816 */ /* 0x000fe200000000d9 */
[----:B--2---:R-:W-:Y:S01]  /*5e80*/  @P1 IMAD.MOV.U32 R150, RZ, RZ, R2 ;  /* 0x000000ffff961224 */ /* 0x004fe200078e0002 */
[----:B------:R-:W-:Y:S01]  /*5e90*/  ISETP.GT.AND P2, PT, R177, 0x23, PT ;  /* 0x00000023b100780c */ /* 0x000fe20003f44270 */
[----:B------:R-:W2:Y:S04]  /*5ea0*/  LDL R2, [R1+0x128] ;  /* 0x0001280001027983 */ /* 0x000ea80000100800 */
[----:B----4-:R0:W4:Y:S04]  /*5eb0*/  @P1 LDG.E.U16 R217, desc[UR6][R150.64] ;  /* 0x0000000696d91981 */ /* 0x010128000c1e1500 */
[----:B------:R-:W0:Y:S04]  /*5ec0*/  LDL R150, [R1+0x144] ;  /* 0x0001440001967983 */ /* 0x000e280000100800 */
[----:B------:R-:W0:Y:S01]  /*5ed0*/  LDL R151, [R1+0x148] ;  /* 0x0001480001977983 */ /* 0x000e220000100800 */
[----:B------:R-:W-:-:S02]  /*5ee0*/  PRMT R215, RZ, 0x7610, R215 ;  /* 0x00007610ffd77816 */ /* 0x000fc400000000d7 */
[----:B------:R-:W-:Y:S02]  /*5ef0*/  PRMT R213, RZ, 0x7610, R213 ;  /* 0x00007610ffd57816 */ /* 0x000fe400000000d5 */
[----:B0-----:R-:W-:-:S04]  /*5f00*/  @P2 LOP3.LUT R151, R151, R150, RZ, 0x3c, !PT ;  /* 0x0000009697972212 */ /* 0x001fc800078e3cff */
[----:B------:R-:W-:-:S04]  /*5f10*/  @P2 LOP3.LUT R150, R151, R150, RZ, 0x3c, !PT ;  /* 0x0000009697962212 */ /* 0x000fc800078e3cff */
[----:B------:R-:W-:-:S05]  /*5f20*/  @P2 LOP3.LUT R151, R151, R150, RZ, 0x3c, !PT ;  /* 0x0000009697972212 */ /* 0x000fca00078e3cff */
[----:B------:R3:W4:Y:S02]  /*5f30*/  @P2 LDG.E.U16 R215, desc[UR6][R150.64] ;  /* 0x0000000696d72981 */ /* 0x000724000c1e1500 */
[----:B---3--:R-:W-:Y:S02]  /*5f40*/  @P2 IMAD.MOV.U32 R150, RZ, RZ, R160 ;  /* 0x000000ffff962224 */ /* 0x008fe400078e00a0 */
[----:B------:R-:W-:Y:S01]  /*5f50*/  @P2 IMAD.MOV.U32 R151, RZ, RZ, R161 ;  /* 0x000000ffff972224 */ /* 0x000fe200078e00a1 */
[----:B------:R-:W-:Y:S01]  /*5f60*/  ISETP.GT.AND P0, PT, R177, 0x24, PT ;  /* 0x00000024b100780c */ /* 0x000fe20003f04270 */
[----:B------:R-:W3:Y:S04]  /*5f70*/  LDL R161, [R1+0x114] ;  /* 0x0001140001a17983 */ /* 0x000ee80000100800 */
[----:B------:R0:W4:Y:S01]  /*5f80*/  @P2 LDG.E.U16 R213, desc[UR6][R150.64] ;  /* 0x0000000696d52981 */ /* 0x000122000c1e1500 */
[----:B------:R-:W-:-:S02]  /*5f90*/  PRMT R211, RZ, 0x7610, R211 ;  /* 0x00007610ffd37816 */ /* 0x000fc400000000d3 */
[----:B------:R-:W-:Y:S01]  /*5fa0*/  PRMT R209, RZ, 0x7610, R209 ;  /* 0x00007610ffd17816 */ /* 0x000fe200000000d1 */
[----:B------:R-:W5:Y:S04]  /*5fb0*/  LDL R160, [R1+0x118] ;  /* 0x0001180001a07983 */ /* 0x000f680000100800 */
        /* <DEDUP_REMOVED lines=8> */
[----:B------:R-:W-:Y:S02]  /*6040*/  ISETP.GT.AND P1, PT, R177, 0x25, PT ;  /* 0x00000025b100780c */ /* 0x000fe40003f24270 */
[----:B0-----:R-:W-:-:S04]  /*6050*/  @P0 LOP3.LUT R151, R151, R150, RZ, 0x3c, !PT ;  /* 0x0000009697970212 */ /* 0x001fc800078e3cff */
[----:B------:R-:W-:-:S04]  /*6060*/  @P0 LOP3.LUT R150, R151, R150, RZ, 0x3c, !PT ;  /* 0x0000009697960212 */ /* 0x000fc800078e3cff */
[----:B------:R-:W-:-:S05]  /*6070*/  @P0 LOP3.LUT R151, R151, R150, RZ, 0x3c, !PT ;  /* 0x0000009697970212 */ /* 0x000fca00078e3cff */
[----:B------:R2:W4:Y:S04]  /*6080*/  @P0 LDG.E.U16 R209, desc[UR6][R150.64] ;  /* 0x0000000696d10981 */ /* 0x000528000c1e1500 */
        /* <DEDUP_REMOVED lines=13> */
[----:B------:R5:W3:Y:S02]  /*6160*/  @P1 LDG.E.U16 R205, desc[UR6][R150.64] ;  /* 0x0000000696cd1981 */ /* 0x000ae4000c1e1500 */
[----:B-----5:R-:W-:Y:S02]  /*6170*/  @P2 IMAD.MOV.U32 R150, RZ, RZ, R160 ;  /* 0x000000ffff962224 */ /* 0x020fe400078e00a0 */
[----:B------:R-:W-:Y:S01]  /*6180*/  @P2 IMAD.MOV.U32 R151, RZ, RZ, R161 ;  /* 0x000000ffff972224 */ /* 0x000fe200078e00a1 */
[----:B------:R-:W-:Y:S01]  /*6190*/  PRMT R201, RZ, 0x7610, R201 ;  /* 0x00007610ffc97816 */ /* 0x000fe200000000c9 */
[----:B------:R-:W5:Y:S04]  /*61a0*/  LDL R161, [R1+0xec] ;  /* 0x0000ec0001a17983 */ /* 0x000f680000100800 */
[----:B------:R0:W3:Y:S01]  /*61b0*/  @P2 LDG.E.U16 R203, desc[UR6][R150.64] ;  /* 0x0000000696cb2981 */ /* 0x0000e2000c1e1500 */
        /* <DEDUP_REMOVED lines=15> */
[----:B------:R-:W5:Y:S01]  /*62b0*/  LDL R151, [R1+0xfc] ;  /* 0x0000fc0001977983 */ /* 0x000f620000100800 */
[----:B------:R-:W-:Y:S01]  /*62c0*/  PRMT R197, RZ, 0x7610, R197 ;  /* 0x00007610ffc57816 */ /* 0x000fe200000000c5 */
[----:B--2---:R-:W-:Y:S01]  /*62d0*/  @P0 IMAD.MOV.U32 R150, RZ, RZ, R2 ;  /* 0x000000ffff960224 */ /* 0x004fe200078e0002 */
[----:B------:R-:W-:Y:S01]  /*62e0*/  ISETP.GT.AND P1, PT, R177, 0x28, PT ;  /* 0x00000028b100780c */ /* 0x000fe20003f24270 */
[----:B------:R-:W2:Y:S04]  /*62f0*/  LDL R2, [R1+0xd8] ;  /* 0x0000d80001027983 */ /* 0x000ea80000100800 */
[----:B-----5:R0:W5:Y:S04]  /*6300*/  @P0 LDG.E.U16 R197, desc[UR6][R150.64] ;  /* 0x0000000696c50981 */ /* 0x020168000c1e1500 */
        /* <DEDUP_REMOVED lines=8> */
[----:B----4-:R-:W-:Y:S02]  /*6390*/  @P1 IMAD.MOV.U32 R150, RZ, RZ, R160 ;  /* 0x000000ffff961224 */ /* 0x010fe400078e00a0 */
[----:B------:R-:W-:Y:S01]  /*63a0*/  @P1 IMAD.MOV.U32 R151, RZ, RZ, R161 ;  /* 0x000000ffff971224 */ /* 0x000fe200078e00a1 */
[----:B------:R-:W-:Y:S01]  /*63b0*/  ISETP.GT.AND P2, PT, R177, 0x29, PT ;  /* 0x00000029b100780c */ /* 0x000fe20003f44270 */
[----:B------:R-:W4:Y:S04]  /*63c0*/  LDL R161, [R1+0xc4] ;  /* 0x0000c40001a17983 */ /* 0x000f280000100800 */
[----:B------:R0:W5:Y:S01]  /*63d0*/  @P1 LDG.E.U16 R193, desc[UR6][R150.64] ;  /* 0x0000000696c11981 */ /* 0x000162000c1e1500 */
[----:B------:R-:W-:-:S02]  /*63e0*/  PRMT R191, RZ, 0x7610, R191 ;  /* 0x00007610ffbf7816 */ /* 0x000fc400000000bf */
        /* <DEDUP_REMOVED lines=10> */
[----:B------:R-:W-:Y:S02]  /*6490*/  ISETP.GT.AND P0, PT, R177, 0x2a, PT ;  /* 0x0000002ab100780c */ /* 0x000fe40003f04270 */
        /* <DEDUP_REMOVED lines=20> */
[----:B------:R-:W-:Y:S01]  /*65e0*/  PRMT R181, RZ, 0x7610, R181 ;  /* 0x00007610ffb57816 */ /* 0x000fe200000000b5 */
[----:B------:R-:W3:Y:S04]  /*65f0*/  LDL R161, [R1+0x9c] ;  /* 0x00009c0001a17983 */ /* 0x000ee80000100800 */
[----:B------:R0:W4:Y:S01]  /*6600*/  @P1 LDG.E.U16 R183, desc[UR6][R150.64] ;  /* 0x0000000696b71981 */ /* 0x000122000c1e1500 */
[----:B------:R-:W-:-:S02]  /*6610*/  ISETP.GT.AND P2, PT, R177, 0x2c, PT ;  /* 0x0000002cb100780c */ /* 0x000fc40003f44270 */
        /* <DEDUP_REMOVED lines=8> */
[----:B------:R-:W3:Y:S01]  /*66a0*/  LDL R151, [R1+0xb4] ;  /* 0x0000b40001977983 */ /* 0x000ee20000100800 */
[----:B--2---:R-:W-:Y:S01]  /*66b0*/  @P2 IMAD.MOV.U32 R150, RZ, RZ, R2 ;  /* 0x000000ffff962224 */ /* 0x004fe200078e0002 */
[----:B------:R-:W-:Y:S02]  /*66c0*/  PRMT R175, RZ, 0x7610, R175 ;  /* 0x00007610ffaf7816 */ /* 0x000fe400000000af */
[----:B------:R-:W-:Y:S01]  /*66d0*/  ISETP.GT.AND P0, PT, R177, 0x2d, PT ;  /* 0x0000002db100780c */ /* 0x000fe20003f04270 */
[----:B------:R-:W2:Y:S04]  /*66e0*/  LDL R2, [R1+0x90] ;  /* 0x0000900001027983 */ /* 0x000ea80000100800 */
[----:B---3--:R0:W3:Y:S04]  /*66f0*/  @P2 LDG.E.U16 R179, desc[UR6][R150.64] ;  /* 0x0000000696b32981 */ /* 0x0080e8000c1e1500 */
        /* <DEDUP_REMOVED lines=9> */
[----:B------:R-:W-:-:S02]  /*6790*/  PRMT R172, RZ, 0x7610, R172 ;  /* 0x00007610ffac7816 */ /* 0x000fc400000000ac */
[----:B0-----:R-:W-:-:S04]  /*67a0*/  @P0 LOP3.LUT R151, R151, R150, RZ, 0x3c, !PT ;  /* 0x0000009697970212 */ /* 0x001fc800078e3cff */
[----:B------:R-:W-:-:S04]  /*67b0*/  @P0 LOP3.LUT R150, R151, R150, RZ, 0x3c, !PT ;  /* 0x0000009697960212 */ /* 0x000fc800078e3cff */
[----:B------:R-:W-:-:S05]  /*67c0*/  @P0 LOP3.LUT R151, R151, R150, RZ, 0x3c, !PT ;  /* 0x0000009697970212 */ /* 0x000fca00078e3cff */
[----:B------:R5:W3:Y:S02]  /*67d0*/  @P0 LDG.E.U16 R173, desc[UR6][R150.64] ;  /* 0x0000000696ad0981 */ /* 0x000ae4000c1e1500 */
[----:B-----5:R-:W-:Y:S02]  /*67e0*/  @P0 IMAD.MOV.U32 R150, RZ, RZ, R160 ;  /* 0x000000ffff960224 */ /* 0x020fe400078e00a0 */
[----:B------:R-:W-:Y:S01]  /*67f0*/  @P0 IMAD.MOV.U32 R151, RZ, RZ, R161 ;  /* 0x000000ffff970224 */ /* 0x000fe200078e00a1 */
[----:B------:R-:W-:Y:S01]  /*6800*/  ISETP.GT.AND P1, PT, R177, 0x2e, PT ;  /* 0x0000002eb100780c */ /* 0x000fe20003f24270 */
[----:B------:R-:W5:Y:S04]  /*6810*/  LDL R161, [R1+0x74] ;  /* 0x0000740001a17983 */ /* 0x000f680000100800 */
[----:B------:R0:W3:Y:S01]  /*6820*/  @P0 LDG.E.U16 R172, desc[UR6][R150.64] ;  /* 0x0000000696ac0981 */ /* 0x0000e2000c1e1500 */
        /* <DEDUP_REMOVED lines=8> */
[----:B------:R2:W3:Y:S04]  /*68b0*/  @P1 LDG.E.U16 R171, desc[UR6][R150.64] ;  /* 0x0000000696ab1981 */ /* 0x0004e8000c1e1500 */
[----:B------:R-:W4:Y:S01]  /*68c0*/  LDL R151, [R1+0x8c] ;  /* 0x00008c0001977983 */ /* 0x000f220000100800 */
[----:B--2---:R-:W-:Y:S01]  /*68d0*/  @P1 IMAD.MOV.U32 R150, RZ, RZ, R2 ;  /* 0x000000ffff961224 */ /* 0x004fe200078e0002 */
[C---:B------:R-:W-:Y:S02]  /*68e0*/  ISETP.GT.AND P2, PT, R177.reuse, 0x2f, PT ;  /* 0x0000002fb100780c */ /* 0x040fe40003f44270 */
[----:B------:R-:W-:Y:S01]  /*68f0*/  ISETP.GT.AND P0, PT, R177, 0x30, PT ;  /* 0x00000030b100780c */ /* 0x000fe20003f04270 */
[----:B------:R-:W2:Y:S04]  /*6900*/  LDL R2, [R1+0x68] ;  /* 0x0000680001027983 */ /* 0x000ea80000100800 */
[----:B----4-:R0:W4:Y:S04]  /*6910*/  @P1 LDG.E.U16 R169, desc[UR6][R150.64] ;  /* 0x0000000696a91981 */ /* 0x010128000c1e1500 */
[----:B------:R-:W0:Y:S04]  /*6920*/  LDL R150, [R1+0x84] ;  /* 0x0000840001967983 */ /* 0x000e280000100800 */
[----:B------:R-:W0:Y:S01]  /*6930*/  LDL R151, [R1+0x88] ;  /* 0x0000880001977983 */ /* 0x000e220000100800 */
[----:B------:R-:W-:-:S02]  /*6940*/  PRMT R154, RZ, 0x7610, R154 ;  /* 0x00007610ff9a7816 */ /* 0x000fc4000000009a */
[----:B------:R-:W-:-:S06]  /*6950*/  PRMT R149, RZ, 0x7610, R149 ;  /* 0x00007610ff957816 */ /* 0x000fcc0000000095 */
[----:B-----5:R1:W5:Y:S04]  /*6960*/  @P0 LDG.E.U16 R149, desc[UR6][R160.64] ;  /* 0x00000006a0950981 */ /* 0x020368000c1e1500 */
[----:B------:R-:W1:Y:S04]  /*6970*/  LDL R160, [R1+0x6c] ;  /* 0x00006c0001a07983 */ /* 0x000e680000100800 */
[----:B------:R-:W1:Y:S01]  /*6980*/  LDL R161, [R1+0x70] ;  /* 0x0000700001a17983 */ /* 0x000e620000100800 */
[----:B0-----:R-:W-:-:S04]  /*6990*/  @P2 LOP3.LUT R151, R151, R150, RZ, 0x3c, !PT ;  /* 0x0000009697972212 */ /* 0x001fc800078e3cff */
[----:B------:R-:W-:-:S04]  /*69a0*/  @P2 LOP3.LUT R150, R151, R150, RZ, 0x3c, !PT ;  /* 0x0000009697962212 */ /* 0x000fc800078e3cff */
[----:B------:R-:W-:-:S05]  /*69b0*/  @P2 LOP3.LUT R151, R151, R150, RZ, 0x3c, !PT ;  /* 0x0000009697972212 */ /* 0x000fca00078e3cff */
[----:B------:R0:W4:Y:S04]  /*69c0*/  @P2 LDG.E.U16 R154, desc[UR6][R150.64] ;  /* 0x00000006969a2981 */ /* 0x000128000c1e1500 */
[----:B------:R-:W0:Y:S04]  /*69d0*/  LDL R150, [R1+0x7c] ;  /* 0x00007c0001967983 */ /* 0x000e280000100800 */
[----:B------:R-:W0:Y:S01]  /*69e0*/  LDL R151, [R1+0x80] ;  /* 0x0000800001977983 */ /* 0x000e220000100800 */
[----:B------:R-:W-:Y:S02]  /*69f0*/  PRMT R153, RZ, 0x7610, R153 ;  /* 0x00007610ff997816 */ /* 0x000fe40000000099 */
[----:B-1----:R-:W-:-:S04]  /*6a00*/  @P0 LOP3.LUT R161, R161, R160, RZ, 0x3c, !PT ;  /* 0x000000a0a1a10212 */ /* 0x002fc800078e3cff */
[----:B------:R-:W-:-:S04]  /*6a10*/  @P0 LOP3.LUT R160, R161, R160, RZ, 0x3c, !PT ;  /* 0x000000a0a1a00212 */ /* 0x000fc800078e3cff */
[----:B------:R-:W-:Y:S02]  /*6a20*/  @P0 LOP3.LUT R161, R161, R160, RZ, 0x3c, !PT ;  /* 0x000000a0a1a10212 */ /* 0x000fe400078e3cff */
[----:B0-----:R-:W-:-:S04]  /*6a30*/  @P2 LOP3.LUT R151, R151, R150, RZ, 0x3c, !PT ;  /* 0x0000009697972212 */ /* 0x001fc800078e3cff */
[----:B------:R-:W-:-:S04]  /*6a40*/  @P2 LOP3.LUT R150, R151, R150, RZ, 0x3c, !PT ;  /* 0x0000009697962212 */ /* 0x000fc800078e3cff */
[----:B------:R-:W-:-:S05]  /*6a50*/  @P2 LOP3.LUT R151, R151, R150, RZ, 0x3c, !PT ;  /* 0x0000009697972212 */ /* 0x000fca00078e3cff */
[----:B------:R0:W4:Y:S02]  /*6a60*/  @P2 LDG.E.U16 R153, desc[UR6][R150.64] ;  /* 0x0000000696992981 */ /* 0x000124000c1e1500 */
[----:B0-----:R-:W-:-:S06]  /*6a70*/  PRMT R150, RZ, 0x7610, R150 ;  /* 0x00007610ff967816 */ /* 0x001fcc0000000096 */
[----:B------:R2:W3:Y:S04]  /*6a80*/  @P0 LDG.E.U16 R150, desc[UR6][R160.64] ;  /* 0x00000006a0960981 */ /* 0x0004e8000c1e1500 */
[----:B------:R-:W5:Y:S01]  /*6a90*/  LDL R161, [R1+0x64] ;  /* 0x0000640001a17983 */ /* 0x000f620000100800 */
[----:B------:R-:W-:Y:S02]  /*6aa0*/  ISETP.GT.AND P1, PT, R177, 0x31, PT ;  /* 0x00000031b100780c */ /* 0x000fe40003f24270 */
[----:B------:R-:W-:-:S11]  /*6ab0*/  PRMT R151, RZ, 0x7610, R151 ;  /* 0x00007610ff977816 */ /* 0x000fd60000000097 */
[----:B--2---:R-:W-:Y:S01]  /*6ac0*/  @P1 IMAD.MOV.U32 R160, RZ, RZ, R2 ;  /* 0x000000ffffa01224 */ /* 0x004fe200078e0002 */
[----:B------:R-:W-:Y:S01]  /*6ad0*/  PRMT R152, RZ, 0x7610, R152 ;  /* 0x00007610ff987816 */ /* 0x000fe20000000098 */
[----:B------:R-:W2:Y:S04]  /*6ae0*/  LDL R2, [R1] ;  /* 0x0000000001027983 */ /* 0x000ea80000100800 */
[----:B-----5:R0:W5:Y:S04]  /*6af0*/  @P1 LDG.E.U16 R151, desc[UR6][R160.64] ;  /* 0x00000006a0971981 */ /* 0x020168000c1e1500 */
        /* <DEDUP_REMOVED lines=9> */
[----:B------:R-:W-:-:S11]  /*6b90*/  PRMT R155, RZ, 0x7610, R155 ;  /* 0x00007610ff9b7816 */ /* 0x000fd6000000009b */
        /* <DEDUP_REMOVED lines=21> */
[----:B------:R-:W-:Y:S02]  /*6cf0*/  ISETP.GT.AND P1, PT, R177, 0x34, PT ;  /* 0x00000034b100780c */ /* 0x000fe40003f24270 */
[----:B------:R-:W-:-:S02]  /*6d00*/  PRMT R170, RZ, 0x7610, R170 ;  /* 0x00007610ffaa7816 */ /* 0x000fc400000000aa */
[----:B------:R-:W-:Y:S02]  /*6d10*/  PRMT R174, RZ, 0x7610, R174 ;  /* 0x00007610ffae7816 */ /* 0x000fe400000000ae */
[----:B------:R-:W-:Y:S02]  /*6d20*/  PRMT R176, RZ, 0x7610, R176 ;  /* 0x00007610ffb07816 */ /* 0x000fe400000000b0 */
[----:B------:R-:W-:Y:S02]  /*6d30*/  PRMT R178, RZ, 0x7610, R178 ;  /* 0x00007610ffb27816 */ /* 0x000fe400000000b2 */
[----:B------:R-:W-:Y:S02]  /*6d40*/  PRMT R180, RZ, 0x7610, R180 ;  /* 0x00007610ffb47816 */ /* 0x000fe400000000b4 */
[----:B------:R-:W-:Y:S02]  /*6d50*/  PRMT R182, RZ, 0x7610, R182 ;  /* 0x00007610ffb67816 */ /* 0x000fe400000000b6 */
        /* <DEDUP_REMOVED lines=17> */
[----:B0-----:R-:W-:-:S04]  /*6e70*/  @P0 LOP3.LUT R161, R161, R160, RZ, 0x3c, !PT ;  /* 0x000000a0a1a10212 */ /* 0x001fc800078e3cff */
[----:B------:R-:W-:-:S04]  /*6e80*/  @P0 LOP3.LUT R160, R161, R160, RZ, 0x3c, !PT ;  /* 0x000000a0a1a00212 */ /* 0x000fc800078e3cff */
[----:B------:R-:W-:-:S05]  /*6e90*/  @P0 LOP3.LUT R161, R161, R160, RZ, 0x3c, !PT ;  /* 0x000000a0a1a10212 */ /* 0x000fca00078e3cff */
[----:B------:R2:W4:Y:S01]  /*6ea0*/  @P0 LDG.E.U16 R170, desc[UR6][R160.64] ;  /* 0x00000006a0aa0981 */ /* 0x000522000c1e1500 */
[----:B------:R-:W-:Y:S01]  /*6eb0*/  ISETP.GT.AND P0, PT, R177, 0x35, PT ;  /* 0x00000035b100780c */ /* 0x000fe20003f04270 */
[----:B--2---:R-:W-:Y:S02]  /*6ec0*/  @P1 IMAD.MOV.U32 R160, RZ, RZ, R2 ;  /* 0x000000ffffa01224 */ /* 0x004fe400078e0002 */
[----:B------:R-:W-:-:S05]  /*6ed0*/  @P1 IMAD.MOV.U32 R161, RZ, RZ, R135 ;  /* 0x000000ffffa11224 */ /* 0x000fca00078e0087 */
[----:B------:R0:W2:Y:S02]  /*6ee0*/  @P1 LDG.E.U16 R174, desc[UR6][R160.64] ;  /* 0x00000006a0ae1981 */ /* 0x0000a4000c1e1500 */
[----:B0-----:R-:W-:Y:S02]  /*6ef0*/  @P1 IMAD.MOV.U32 R160, RZ, RZ, R146 ;  /* 0x000000ffffa01224 */ /* 0x001fe400078e0092 */
[----:B------:R-:W-:-:S05]  /*6f00*/  @P1 IMAD.MOV.U32 R161, RZ, RZ, R133 ;  /* 0x000000ffffa11224 */ /* 0x000fca00078e0085 */
[----:B------:R0:W2:Y:S01]  /*6f10*/  @P1 LDG.E.U16 R176, desc[UR6][R160.64] ;  /* 0x00000006a0b01981 */ /* 0x0000a2000c1e1500 */
[----:B------:R-:W-:Y:S01]  /*6f20*/  ISETP.GT.AND P1, PT, R177, 0x36, PT ;  /* 0x00000036b100780c */ /* 0x000fe20003f24270 */
[----:B0-----:R-:W-:Y:S02]  /*6f30*/  @P0 IMAD.MOV.U32 R160, RZ, RZ, R145 ;  /* 0x000000ffffa00224 */ /* 0x001fe400078e0091 */
        /* <DEDUP_REMOVED lines=22> */
[----:B------:R0:W5:Y:S02]  /*70a0*/  @P1 LDG.E.U16 R190, desc[UR6][R160.64] ;  /* 0x00000006a0be1981 */ /* 0x000164000c1e1500 */
[----:B0-----:R-:W-:Y:S02]  /*70b0*/  @P1 IMAD.MOV.U32 R160, RZ, RZ, R138 ;  /* 0x000000ffffa01224 */ /* 0x001fe400078e008a */
[----:B------:R-:W-:-:S05]  /*70c0*/  @P1 IMAD.MOV.U32 R161, RZ, RZ, R118 ;  /* 0x000000ffffa11224 */ /* 0x000fca00078e0076 */
[----:B------:R0:W4:Y:S01]  /*70d0*/  @P1 LDG.E.U16 R192, desc[UR6][R160.64] ;  /* 0x00000006a0c01981 */ /* 0x000122000c1e1500 */
        /* <DEDUP_REMOVED lines=17> */
[----:B------:R0:W2:Y:S01]  /*71f0*/  @P0 LDG.E.U16 R202, desc[UR6][R160.64] ;  /* 0x00000006a0ca0981 */ /* 0x0000a2000c1e1500 */
[----:B------:R-:W1:Y:S01]  /*7200*/  S2R R2, SR_TID.X ;  /* 0x0000000000027919 */ /* 0x000e620000002100 */
        /* <DEDUP_REMOVED lines=17> */
[----:B-1----:R-:W-:Y:S01]  /*7320*/  LOP3.LUT R2, R2, 0x3f, RZ, 0xc0, !PT ;  /* 0x0000003f02027812 */ /* 0x002fe200078ec0ff */
[----:B0-----:R-:W-:Y:S02]  /*7330*/  @P1 IMAD.MOV.U32 R160, RZ, RZ, R119 ;  /* 0x000000ffffa01224 */ /* 0x001fe400078e0077 */
[----:B------:R-:W-:-:S05]  /*7340*/  @P1 IMAD.MOV.U32 R161, RZ, RZ, R91 ;  /* 0x000000ffffa11224 */ /* 0x000fca00078e005b */
[----:B------:R0:W2:Y:S02]  /*7350*/  @P1 LDG.E.U16 R214, desc[UR6][R160.64] ;  /* 0x00000006a0d61981 */ /* 0x0000a4000c1e1500 */
[----:B0-----:R-:W-:Y:S02]  /*7360*/  @P1 IMAD.MOV.U32 R160, RZ, RZ, R117 ;  /* 0x000000ffffa01224 */ /* 0x001fe400078e0075 */
[----:B------:R-:W-:-:S05]  /*7370*/  @P1 IMAD.MOV.U32 R161, RZ, RZ, R89 ;  /* 0x000000ffffa11224 */ /* 0x000fca00078e0059 */
[----:B------:R0:W2:Y:S01]  /*7380*/  @P1 LDG.E.U16 R216, desc[UR6][R160.64] ;  /* 0x00000006a0d81981 */ /* 0x0000a2000c1e1500 */
[----:B------:R-:W-:-:S03]  /*7390*/  ISETP.GE.AND P1, PT, R2, R177, PT ;  /* 0x000000b10200720c */ /* 0x000fc60003f26270 */
[----:B------:R-:W2:Y:S01]  /*73a0*/  LDL.LU R2, [R1+0x380] ;  /* 0x0003800001027983 */ /* 0x000ea20000300800 */
[----:B------:R-:W-:Y:S02]  /*73b0*/  ISETP.GT.AND P0, PT, R177, 0x3f, PT ;  /* 0x0000003fb100780c */ /* 0x000fe40003f04270 */
[----:B------:R-:W-:Y:S02]  /*73c0*/  PRMT R177, RZ, 0x7610, R177 ;  /* 0x00007610ffb17816 */ /* 0x000fe400000000b1 */
[----:B------:R-:W-:-:S09]  /*73d0*/  PRMT R220, RZ, 0x7610, R220 ;  /* 0x00007610ffdc7816 */ /* 0x000fd200000000dc */
[----:B0-----:R-:W-:Y:S02]  /*73e0*/  @P0 IMAD.MOV.U32 R160, RZ, RZ, R115 ;  /* 0x000000ffffa00224 */ /* 0x001fe400078e0073 */
[----:B------:R-:W-:-:S05]  /*73f0*/  @P0 IMAD.MOV.U32 R161, RZ, RZ, R23 ;  /* 0x000000ffffa10224 */ /* 0x000fca00078e0017 */
[----:B------:R0:W2:Y:S02]  /*7400*/  @P0 LDG.E.U16 R177, desc[UR6][R160.64] ;  /* 0x00000006a0b10981 */ /* 0x0000a4000c1e1500 */
[----:B0-----:R-:W-:Y:S02]  /*7410*/  @P0 IMAD.MOV.U32 R160, RZ, RZ, R113 ;  /* 0x000000ffffa00224 */ /* 0x001fe400078e0071 */
[----:B------:R-:W-:-:S05]  /*7420*/  @P0 IMAD.MOV.U32 R161, RZ, RZ, R21 ;  /* 0x000000ffffa10224 */ /* 0x000fca00078e0015 */
[----:B------:R0:W2:Y:S01]  /*7430*/  @P0 LDG.E.U16 R220, desc[UR6][R160.64] ;  /* 0x00000006a0dc0981 */ /* 0x0000a2000c1e1500 */
[----:B------:R-:W-:Y:S01]  /*7440*/  BAR.SYNC.DEFER_BLOCKING 0x0 ;  /* 0x0000000000007b1d */ /* 0x000fe20000010000 */
[----:B------:R-:W-:Y:S01]  /*7450*/  PRMT R222, RZ, 0x7610, R222 ;  /* 0x00007610ffde7816 */ /* 0x000fe200000000de */
[----:B0-----:R-:W-:Y:S02]  /*7460*/  @!P1 IMAD.MOV.U32 R160, RZ, RZ, R111 ;  /* 0x000000ffffa09224 */ /* 0x001fe400078e006f */
[----:B------:R-:W-:Y:S01]  /*7470*/  @!P1 IMAD.MOV.U32 R161, RZ, RZ, R19 ;  /* 0x000000ffffa19224 */ /* 0x000fe200078e0013 */
[----:B------:R-:W-:Y:S02]  /*7480*/  PRMT R224, RZ, 0x7610, R224 ;  /* 0x00007610ffe07816 */ /* 0x000fe400000000e0 */
[----:B------:R-:W-:Y:S02]  /*7490*/  PRMT R226, RZ, 0x7610, R226 ;  /* 0x00007610ffe27816 */ /* 0x000fe400000000e2 */
[----:B------:R0:W2:Y:S02]  /*74a0*/  @!P1 LDG.E.U16 R222, desc[UR6][R160.64] ;  /* 0x00000006a0de9981 */ /* 0x0000a4000c1e1500 */
[----:B0-----:R-:W-:-:S02]  /*74b0*/  @!P1 IMAD.MOV.U32 R160, RZ, RZ, R109 ;  /* 0x000000ffffa09224 */ /* 0x001fc400078e006d */
[----:B------:R-:W-:-:S05]  /*74c0*/  @!P1 IMAD.MOV.U32 R161, RZ, RZ, R17 ;  /* 0x000000ffffa19224 */ /* 0x000fca00078e0011 */
[----:B------:R0:W2:Y:S01]  /*74d0*/  @!P1 LDG.E.U16 R224, desc[UR6][R160.64] ;  /* 0x00000006a0e09981 */ /* 0x0000a2000c1e1500 */
[----:B------:R-:W-:Y:S01]  /*74e0*/  PRMT R228, RZ, 0x7610, R228 ;  /* 0x00007610ffe47816 */ /* 0x000fe200000000e4 */
[----:B0-----:R-:W-:Y:S02]  /*74f0*/  @!P1 IMAD.MOV.U32 R160, RZ, RZ, R107 ;  /* 0x000000ffffa09224 */ /* 0x001fe400078e006b */
        /* <DEDUP_REMOVED lines=17> */
[----:B------:R0:W2:Y:S04]  /*7610*/  @!P1 LDG.E.U16 R234, desc[UR6][R160.64] ;  /* 0x00000006a0ea9981 */ /* 0x0000a8000c1e1500 */
[----:B------:R1:W-:Y:S01]  /*7620*/  STS.U16 [R0+UR4], R168 ;  /* 0x000000a800007988 */ /* 0x0003e20008000404 */
[----:B0-----:R-:W-:Y:S02]  /*7630*/  @!P1 IMAD.MOV.U32 R160, RZ, RZ, R98 ;  /* 0x000000ffffa09224 */ /* 0x001fe400078e0062 */
[----:B------:R-:W-:Y:S01]  /*7640*/  @!P1 IMAD.MOV.U32 R161, RZ, RZ, R7 ;  /* 0x000000ffffa19224 */ /* 0x000fe200078e0007 */
[----:B-1----:R-:W-:-:S04]  /*7650*/  PRMT R168, RZ, 0x7610, R168 ;  /* 0x00007610ffa87816 */ /* 0x002fc800000000a8 */
[----:B------:R0:W2:Y:S04]  /*7660*/  @!P1 LDG.E.U16 R236, desc[UR6][R160.64] ;  /* 0x00000006a0ec9981 */ /* 0x0000a8000c1e1500 */
[----:B------:R1:W-:Y:S01]  /*7670*/  STS.U16 [R0+UR4+0x4000], R167 ;  /* 0x004000a700007988 */ /* 0x0003e20008000404 */
        /* <DEDUP_REMOVED lines=33> */
[----:B------:R0:W2:Y:S02]  /*7890*/  @!P1 LDG.E.U16 R247, desc[UR6][R160.64] ;  /* 0x00000006a0f79981 */ /* 0x0000a4000c1e1500 */
[----:B0-----:R-:W-:Y:S02]  /*78a0*/  @!P1 IMAD.MOV.U32 R160, RZ, RZ, R22 ;  /* 0x000000ffffa09224 */ /* 0x001fe400078e0016 */
[----:B------:R-:W-:Y:S01]  /*78b0*/  @!P1 IMAD.MOV.U32 R161, RZ, RZ, R12 ;  /* 0x000000ffffa19224 */ /* 0x000fe200078e000c */
[----:B------:R0:W-:Y:S04]  /*78c0*/  STS.U16 [R0+UR4+0x1000], R225 ;  /* 0x001000e100007988 */ /* 0x0001e80008000404 */
[----:B------:R-:W2:Y:S04]  /*78d0*/  @!P1 LDG.E.U16 R246, desc[UR6][R160.64] ;  /* 0x00000006a0f69981 */ /* 0x000ea8000c1e1500 */
[----:B------:R1:W-:Y:S04]  /*78e0*/  STS.U16 [R0+UR4+0x5000], R223 ;  /* 0x005000df00007988 */ /* 0x0003e80008000404 */
[----:B------:R-:W2:Y:S04]  /*78f0*/  LDL.LU R160, [R1+0x8] ;  /* 0x0000080001a07983 */ /* 0x000ea80000300800 */
[----:B------:R-:W2:Y:S04]  /*7900*/  LDL.LU R161, [R1+0x4] ;  /* 0x0000040001a17983 */ /* 0x000ea80000300800 */
[----:B0-----:R-:W2:Y:S04]  /*7910*/  LDL.LU R225, [R1+0x24] ;  /* 0x0000240001e17983 */ /* 0x001ea80000300800 */
[----:B-1----:R-:W2:Y:S04]  /*7920*/  LDL.LU R223, [R1+0x28] ;  /* 0x0000280001df7983 */ /* 0x002ea80000300800 */
[----:B------:R0:W-:Y:S04]  /*7930*/  STS.U16 [R0+UR4+0x1400], R195 ;  /* 0x001400c300007988 */ /* 0x0001e80008000404 */
[----:B------:R1:W-:Y:S04]  /*7940*/  STS.U16 [R0+UR4+0x5400], R193 ;  /* 0x005400c100007988 */ /* 0x0003e80008000404 */
[----:B---3--:R3:W-:Y:S04]  /*7950*/  STS.U16 [R0+UR4+0x5800], R150 ;  /* 0x0058009600007988 */ /* 0x0087e80008000404 */
[----:B0-----:R-:W2:Y:S04]  /*7960*/  LDL.LU R195, [R1+0x374] ;  /* 0x0003740001c37983 */ /* 0x001ea80000300800 */
[----:B-1----:R-:W2:Y:S04]  /*7970*/  LDL.LU R193, [R1+0x378] ;  /* 0x0003780001c17983 */ /* 0x002ea80000300800 */
[----:B---3--:R-:W3:Y:S04]  /*7980*/  LDL.LU R150, [R1+0x2c] ;  /* 0x00002c0001967983 */ /* 0x008ee80000300800 */
[----:B-----5:R0:W-:Y:S04]  /*7990*/  STS.U16 [R0+UR4+0x1c00], R190 ;  /* 0x001c00be00007988 */ /* 0x0201e80008000404 */
[----:B----4-:R1:W-:Y:S04]  /*79a0*/  STS.U16 [R0+UR4+0x5c00], R192 ;  /* 0x005c00c000007988 */ /* 0x0103e80008000404 */
[----:B0-----:R-:W4:Y:S04]  /*79b0*/  LDL.LU R190, [R1+0x30] ;  /* 0x0000300001be7983 */ /* 0x001f280000300800 */
[----:B-1----:R-:W5:Y:S04]  /*79c0*/  LDL.LU R192, [R1+0x37c] ;  /* 0x00037c0001c07983 */ /* 0x002f680000300800 */
[----:B------:R0:W-:Y:S02]  /*79d0*/  STS.U16 [R0+UR4+0x1800], R149 ;  /* 0x0018009500007988 */ /* 0x0001e40008000404 */
[----:B0-----:R-:W-:-:S05]  /*79e0*/  LOP3.LUT R149, R0, 0x10, RZ, 0x3c, !PT ;  /* 0x0000001000957812 */ /* 0x001fca00078e3cff */
[----:B--2---:R0:W-:Y:S04]  /*79f0*/  STS.U16 [R149+UR4+0x80], R2 ;  /* 0x0000800295007988 */ /* 0x0041e80008000404 */
[----:B0-----:R-:W2:Y:S04]  /*7a00*/  LDL.LU R2, [R1+0x418] ;  /* 0x0004180001027983 */ /* 0x001ea80000300800 */
[----:B-----5:R-:W-:Y:S04]  /*7a10*/  STS.U16 [R149+UR4+0x4080], R192 ;  /* 0x004080c095007988 */ /* 0x020fe80008000404 */
[----:B----4-:R0:W-:Y:S04]  /*7a20*/  STS.U16 [R149+UR4+0x480], R190 ;  /* 0x000480be95007988 */ /* 0x0101e80008000404 */
[----:B---3--:R1:W-:Y:S04]  /*7a30*/  STS.U16 [R149+UR4+0x4480], R150 ;  /* 0x0044809695007988 */ /* 0x0083e80008000404 */
[----:B------:R3:W-:Y:S04]  /*7a40*/  STS.U16 [R149+UR4+0x880], R160 ;  /* 0x000880a095007988 */ /* 0x0007e80008000404 */
[----:B------:R4:W-:Y:S04]  /*7a50*/  STS.U16 [R149+UR4+0x4880], R161 ;  /* 0x004880a195007988 */ /* 0x0009e80008000404 */
[----:B------:R-:W-:Y:S04]  /*7a60*/  STS.U16 [R149+UR4+0xc80], R245 ;  /* 0x000c80f595007988 */ /* 0x000fe80008000404 */
[----:B0-----:R-:W5:Y:S04]  /*7a70*/  LDL.LU R190, [R1+0x370] ;  /* 0x0003700001be7983 */ /* 0x001f680000300800 */
[----:B------:R-:W-:Y:S01]  /*7a80*/  STS.U16 [R149+UR4+0x4c80], R244 ;  /* 0x004c80f495007988 */ /* 0x000fe20008000404 */
[----:B------:R-:W-:-:S03]  /*7a90*/  LOP3.LUT R192, R0, 0x20, RZ, 0x3c, !PT ;  /* 0x0000002000c07812 */ /* 0x000fc600078e3cff */
[----:B-1----:R-:W5:Y:S04]  /*7aa0*/  LDL.LU R150, [R1+0x36c] ;  /* 0x00036c0001967983 */ /* 0x002f680000300800 */
[----:B------:R-:W-:Y:S04]  /*7ab0*/  STS.U16 [R149+UR4+0x1080], R221 ;  /* 0x001080dd95007988 */ /* 0x000fe80008000404 */
[----:B---3--:R-:W3:Y:S04]  /*7ac0*/  LDL.LU R160, [R1+0x1c] ;  /* 0x00001c0001a07983 */ /* 0x008ee80000300800 */
[----:B------:R-:W-:Y:S04]  /*7ad0*/  STS.U16 [R149+UR4+0x5080], R219 ;  /* 0x005080db95007988 */ /* 0x000fe80008000404 */
[----:B----4-:R-:W4:Y:S04]  /*7ae0*/  LDL.LU R161, [R1+0x14] ;  /* 0x0000140001a17983 */ /* 0x010f280000300800 */
[----:B------:R-:W-:Y:S04]  /*7af0*/  STS.U16 [R149+UR4+0x1480], R191 ;  /* 0x001480bf95007988 */ /* 0x000fe80008000404 */
        /* <DEDUP_REMOVED lines=9> */
[----:B--2---:R0:W-:Y:S04]  /*7b90*/  STS.U16 [R192+UR4+0x900], R2 ;  /* 0x00090002c0007988 */ /* 0x0041e80008000404 */
[----:B------:R1:W-:Y:S04]  /*7ba0*/  STS.U16 [R192+UR4+0x4900], R148 ;  /* 0x00490094c0007988 */ /* 0x0003e80008000404 */
[----:B0-----:R-:W2:Y:S04]  /*7bb0*/  LDL.LU R2, [R1+0x414] ;  /* 0x0004140001027983 */ /* 0x001ea80000300800 */
[----:B-1----:R-:W2:Y:S04]  /*7bc0*/  LDL.LU R148, [R1+0x410] ;  /* 0x0004100001947983 */ /* 0x002ea80000300800 */
[----:B------:R-:W2:Y:S04]  /*7bd0*/  LDL.LU R193, [R1+0x44] ;  /* 0x0000440001c17983 */ /* 0x000ea80000300800 */
[----:B------:R-:W2:Y:S04]  /*7be0*/  LDL.LU R195, [R1+0x3c] ;  /* 0x00003c0001c37983 */ /* 0x000ea80000300800 */
[----:B------:R-:W2:Y:S04]  /*7bf0*/  LDL.LU R223, [R1+0x10] ;  /* 0x0000100001df7983 */ /* 0x000ea80000300800 */
[----:B------:R-:W2:Y:S04]  /*7c00*/  LDL.LU R225, [R1+0xc] ;  /* 0x00000c0001e17983 */ /* 0x000ea80000300800 */
[----:B------:R-:W-:Y:S04]  /*7c10*/  STS.U16 [R192+UR4+0xd00], R243 ;  /* 0x000d00f3c0007988 */ /* 0x000fe80008000404 */
[----:B------:R-:W-:Y:S01]  /*7c20*/  STS.U16 [R192+UR4+0x4d00], R242 ;  /* 0x004d00f2c0007988 */ /* 0x000fe20008000404 */
[----:B------:R-:W-:-:S03]  /*7c30*/  LOP3.LUT R149, R0, 0x30, RZ, 0x3c, !PT ;  /* 0x0000003000957812 */ /* 0x000fc600078e3cff */
        /* <DEDUP_REMOVED lines=8> */
[----:B-----5:R-:W-:Y:S04]  /*7cc0*/  STS.U16 [R149+UR4+0x180], R190 ;  /* 0x000180be95007988 */ /* 0x020fe80008000404 */
[----:B------:R0:W-:Y:S04]  /*7cd0*/  STS.U16 [R149+UR4+0x4180], R150 ;  /* 0x0041809695007988 */ /* 0x0001e80008000404 */
[----:B---3--:R1:W-:Y:S04]  /*7ce0*/  STS.U16 [R149+UR4+0x580], R160 ;  /* 0x000580a095007988 */ /* 0x0083e80008000404 */
[----:B----4-:R3:W-:Y:S04]  /*7cf0*/  STS.U16 [R149+UR4+0x4580], R161 ;  /* 0x004580a195007988 */ /* 0x0107e80008000404 */
[----:B------:R4:W-:Y:S04]  /*7d00*/  STS.U16 [R149+UR4+0x980], R157 ;  /* 0x0009809d95007988 */ /* 0x0009e80008000404 */
[----:B------:R5:W-:Y:S04]  /*7d10*/  STS.U16 [R149+UR4+0x4980], R156 ;  /* 0x0049809c95007988 */ /* 0x000be80008000404 */
[----:B------:R-:W-:Y:S04]  /*7d20*/  STS.U16 [R149+UR4+0xd80], R241 ;  /* 0x000d80f195007988 */ /* 0x000fe80008000404 */
[----:B------:R-:W-:Y:S01]  /*7d30*/  STS.U16 [R149+UR4+0x4d80], R240 ;  /* 0x004d80f095007988 */ /* 0x000fe20008000404 */
[----:B0-----:R-:W-:-:S03]  /*7d40*/  LOP3.LUT R150, R0, 0x40, RZ, 0x3c, !PT ;  /* 0x0000004000967812 */ /* 0x001fc600078e3cff */
        /* <DEDUP_REMOVED lines=8> */
[----:B-1----:R-:W5:Y:S04]  /*7dd0*/  LDL.LU R160, [R1+0x38] ;  /* 0x0000380001a07983 */ /* 0x002f680000300800 */
[----:B---3--:R-:W3:Y:S04]  /*7de0*/  LDL.LU R161, [R1+0x34] ;  /* 0x0000340001a17983 */ /* 0x008ee80000300800 */
[----:B----4-:R-:W4:Y:S04]  /*7df0*/  LDL.LU R157, [R1+0x40c] ;  /* 0x00040c00019d7983 */ /* 0x010f280000300800 */
[----:B--2---:R-:W-:Y:S04]  /*7e00*/  STS.U16 [R150+UR4+0x200], R193 ;  /* 0x000200c196007988 */ /* 0x004fe80008000404 */
[----:B------:R-:W-:Y:S04]  /*7e10*/  STS.U16 [R150+UR4+0x4200], R195 ;  /* 0x004200c396007988 */ /* 0x000fe80008000404 */
[----:B------:R-:W-:Y:S04]  /*7e20*/  STS.U16 [R150+UR4+0x600], R223 ;  /* 0x000600df96007988 */ /* 0x000fe80008000404 */
[----:B------:R-:W-:Y:S04]  /*7e30*/  STS.U16 [R150+UR4+0x4600], R225 ;  /* 0x004600e196007988 */ /* 0x000fe80008000404 */
[----:B-----5:R-:W2:Y:S04]  /*7e40*/  LDL.LU R156, [R1+0x408] ;  /* 0x00040800019c7983 */ /* 0x020ea80000300800 */
[----:B------:R0:W-:Y:S04]  /*7e50*/  STS.U16 [R150+UR4+0xa00], R3 ;  /* 0x000a000396007988 */ /* 0x0001e80008000404 */
[----:B------:R1:W-:Y:S04]  /*7e60*/  STS.U16 [R150+UR4+0x4a00], R147 ;  /* 0x004a009396007988 */ /* 0x0003e80008000404 */
[----:B0-----:R-:W5:Y:S04]  /*7e70*/  LDL.LU R3, [R1+0x404] ;  /* 0x0004040001037983 */ /* 0x001f680000300800 */
[----:B-1----:R-:W4:Y:S04]  /*7e80*/  LDL.LU R147, [R1+0x400] ;  /* 0x0004000001937983 */ /* 0x002f280000300800 */
        /* <DEDUP_REMOVED lines=12> */
[----:B---3--:R-:W-:Y:S04]  /*7f50*/  STS.U16 [R149+UR4+0x4280], R161 ;  /* 0x004280a195007988 */ /* 0x008fe80008000404 */
[----:B----4-:R0:W-:Y:S04]  /*7f60*/  STS.U16 [R149+UR4+0x680], R147 ;  /* 0x0006809395007988 */ /* 0x0101e80008000404 */
[----:B-----5:R1:W-:Y:S04]  /*7f70*/  STS.U16 [R149+UR4+0x4680], R3 ;  /* 0x0046800395007988 */ /* 0x0203e80008000404 */
[----:B------:R3:W-:Y:S04]  /*7f80*/  STS.U16 [R149+UR4+0xa80], R159 ;  /* 0x000a809f95007988 */ /* 0x0007e80008000404 */
[----:B0-----:R-:W4:Y:S04]  /*7f90*/  LDL.LU R147, [R1+0x3fc] ;  /* 0x0003fc0001937983 */ /* 0x001f280000300800 */
[----:B-1----:R-:W5:Y:S04]  /*7fa0*/  LDL.LU R3, [R1+0x3f8] ;  /* 0x0003f80001037983 */ /* 0x002f680000300800 */
[----:B---3--:R-:W3:Y:S04]  /*7fb0*/  LDL.LU R159, [R1+0x3f4] ;  /* 0x0003f400019f7983 */ /* 0x008ee80000300800 */
[----:B------:R0:W-:Y:S04]  /*7fc0*/  STS.U16 [R149+UR4+0x4a80], R158 ;  /* 0x004a809e95007988 */ /* 0x0001e80008000404 */
[----:B0-----:R-:W2:Y:S04]  /*7fd0*/  LDL.LU R158, [R1+0x3f0] ;  /* 0x0003f000019e7983 */ /* 0x001ea80000300800 */
        /* <DEDUP_REMOVED lines=10> */
[----:B------:R0:W-:Y:S02]  /*8080*/  STS.U16 [R149+UR4+0x5e80], R212 ;  /* 0x005e80d495007988 */ /* 0x0001e40008000404 */
[----:B0-----:R-:W-:-:S02]  /*8090*/  LOP3.LUT R149, R0, 0x70, RZ, 0x3c, !PT ;  /* 0x0000007000957812 */ /* 0x001fc400078e3cff */
[----:B--2---:R0:W-:Y:S04]  /*80a0*/  STS.U16 [R150+UR4+0x300], R158 ;  /* 0x0003009e96007988 */ /* 0x0041e80008000404 */
[----:B---3--:R1:W-:Y:S04]  /*80b0*/  STS.U16 [R150+UR4+0x4300], R159 ;  /* 0x0043009f96007988 */ /* 0x0083e80008000404 */
[----:B------:R2:W-:Y:S04]  /*80c0*/  STS.U16 [R150+UR4+0x700], R156 ;  /* 0x0007009c96007988 */ /* 0x0005e80008000404 */
[----:B------:R3:W-:Y:S04]  /*80d0*/  STS.U16 [R150+UR4+0x4700], R157 ;  /* 0x0047009d96007988 */ /* 0x0007e80008000404 */
        /* <DEDUP_REMOVED lines=9> */
[----:B0-----:R-:W4:Y:S04]  /*8170*/  LDL.LU R158, [R1+0x3ec] ;  /* 0x0003ec00019e7983 */ /* 0x001f280000300800 */
[----:B------:R-:W-:Y:S04]  /*8180*/  STS.U16 [R150+UR4+0x5b00], R184 ;  /* 0x005b00b896007988 */ /* 0x000fe80008000404 */
[----:B-1----:R-:W4:Y:S04]  /*8190*/  LDL.LU R159, [R1+0x3e8] ;  /* 0x0003e800019f7983 */ /* 0x002f280000300800 */
[----:B------:R-:W-:Y:S04]  /*81a0*/  STS.U16 [R150+UR4+0x1f00], R214 ;  /* 0x001f00d696007988 */ /* 0x000fe80008000404 */
[----:B--2---:R-:W2:Y:S04]  /*81b0*/  LDL.LU R156, [R1+0x3e4] ;  /* 0x0003e400019c7983 */ /* 0x004ea80000300800 */
[----:B------:R-:W-:Y:S04]  /*81c0*/  STS.U16 [R150+UR4+0x5f00], R216 ;  /* 0x005f00d896007988 */ /* 0x000fe80008000404 */
[----:B---3--:R-:W3:Y:S04]  /*81d0*/  LDL.LU R157, [R1+0x3e0] ;  /* 0x0003e000019d7983 */ /* 0x008ee80000300800 */
[----:B-----5:R0:W-:Y:S04]  /*81e0*/  STS.U16 [R149+UR4+0x380], R3 ;  /* 0x0003800395007988 */ /* 0x0201e80008000404 */
[----:B----4-:R1:W-:Y:S04]  /*81f0*/  STS.U16 [R149+UR4+0x4380], R147 ;  /* 0x0043809395007988 */ /* 0x0103e80008000404 */
[----:B------:R4:W-:Y:S04]  /*8200*/  STS.U16 [R149+UR4+0x780], R148 ;  /* 0x0007809495007988 */ /* 0x0009e80008000404 */
[----:B0-----:R-:W5:Y:S04]  /*8210*/  LDL.LU R3, [R1+0x3dc] ;  /* 0x0003dc0001037983 */ /* 0x001f680000300800 */
[----:B-1----:R-:W2:Y:S04]  /*8220*/  LDL.LU R147, [R1+0x3d8] ;  /* 0x0003d80001937983 */ /* 0x002ea80000300800 */
[----:B----4-:R-:W4:Y:S04]  /*8230*/  LDL.LU R148, [R1+0x3d4] ;  /* 0x0003d40001947983 */ /* 0x010f280000300800 */
[----:B------:R0:W-:Y:S04]  /*8240*/  STS.U16 [R149+UR4+0x4780], R2 ;  /* 0x0047800295007988 */ /* 0x0001e80008000404 */
[----:B0-----:R-:W3:Y:S04]  /*8250*/  LDL.LU R2, [R1+0x3d0] ;  /* 0x0003d00001027983 */ /* 0x001ee80000300800 */
        /* <DEDUP_REMOVED lines=11> */
[----:B------:R3:W-:Y:S01]  /*8310*/  STS.U16 [R149+UR4+0x5f80], R220 ;  /* 0x005f80dc95007988 */ /* 0x0007e20008000404 */
[----:B------:R-:W-:-:S03]  /*8320*/  UMOV UR21, 0x40000040 ;  /* 0x4000004000157882 */ /* 0x000fc60000000000 */
[----:B------:R-:W5:Y:S04]  /*8330*/  LDL.LU R223, [R1+0x39c] ;  /* 0x00039c0001df7983 */ /* 0x000f680000300800 */
[----:B------:R-:W2:Y:S04]  /*8340*/  LDL.LU R225, [R1+0x398] ;  /* 0x0003980001e17983 */ /* 0x000ea80000300800 */
[----:B------:R-:W4:Y:S04]  /*8350*/  LDL.LU R160, [R1+0x394] ;  /* 0x0003940001a07983 */ /* 0x000f280000300800 */
[----:B------:R-:W4:Y:S01]  /*8360*/  LDL.LU R161, [R1+0x390] ;  /* 0x0003900001a17983 */ /* 0x000f220000300800 */
[----:B---3--:R-:W-:-:S03]  /*8370*/  LOP3.LUT R149, R2, 0x20, RZ, 0x3c, !PT ;  /* 0x0000002002957812 */ /* 0x008fc600078e3cff */
        /* <DEDUP_REMOVED lines=8> */
[----:B------:R0:W-:Y:S04]  /*8400*/  STS.U16 [R149+UR4+0x8d00], R248 ;  /* 0x008d00f895007988 */ /* 0x0001e80008000404 */
[----:B------:R-:W-:Y:S04]  /*8410*/  STS.U16 [R150+UR4+0x8200], R226 ;  /* 0x008200e296007988 */ /* 0x000fe80008000404 */
[----:B------:R-:W-:Y:S01]  /*8420*/  STS.U16 [R150+UR4+0x8600], R234 ;  /* 0x008600ea96007988 */ /* 0x000fe20008000404 */
[----:B0-----:R-:W-:-:S03]  /*8430*/  LOP3.LUT R149, R2, 0x60, RZ, 0x3c, !PT ;  /* 0x0000006002957812 */ /* 0x001fc600078e3cff */
[----:B------:R-:W-:Y:S04]  /*8440*/  STS.U16 [R150+UR4+0x8a00], R166 ;  /* 0x008a00a696007988 */ /* 0x000fe80008000404 */
[----:B------:R0:W-:Y:S04]  /*8450*/  STS.U16 [R150+UR4+0x8e00], R247 ;  /* 0x008e00f796007988 */ /* 0x0001e80008000404 */
[----:B------:R-:W-:Y:S04]  /*8460*/  STS.U16 [R149+UR4+0x8300], R228 ;  /* 0x008300e495007988 */ /* 0x000fe80008000404 */
[----:B------:R-:W-:Y:S04]  /*8470*/  STS.U16 [R149+UR4+0x8700], R236 ;  /* 0x008700ec95007988 */ /* 0x000fe80008000404 */
[----:B------:R-:W-:Y:S04]  /*8480*/  STS.U16 [R149+UR4+0x8b00], R165 ;  /* 0x008b00a595007988 */ /* 0x000fe80008000404 */
[----:B------:R1:W-:Y:S01]  /*8490*/  STS.U16 [R149+UR4+0x8f00], R246 ;  /* 0x008f00f695007988 */ /* 0x0003e20008000404 */
[----:B------:R3:W-:Y:S06]  /*84a0*/  MEMBAR.ALL.CTA ;  /* 0x0000000000007992 */ /* 0x0007ec0000008000 */
[----:B---3--:R-:W3:Y:S02]  /*84b0*/  FENCE.VIEW.ASYNC.S ;  /* 0x00000000000073c6 */ /* 0x008ee40000000000 */
[----:B---3--:R-:W-:Y:S06]  /*84c0*/  BAR.SYNC.DEFER_BLOCKING 0x0 ;  /* 0x0000000000007b1d */ /* 0x008fec0000010000 */
[----:B------:R-:W-:-:S06]  /*84d0*/  WARPGROUP.ARRIVE ;  /* 0x00000000000079c5 */ /* 0x000fcc0000000000 */
[----:B------:R-:W-:Y:S04]  /*84e0*/  HGMMA.64x32x16.F32 R72, gdesc[UR20].tnspA, R72 ;  /* 0x20600000144879f0 */ /* 0x000fe80008700848 */
[----:B------:R-:W-:Y:S01]  /*84f0*/  HGMMA.64x32x16.F32 R72, gdesc[UR8].tnspA, R72 ;  /* 0x20600000084879f0 */ /* 0x000fe20008700848 */
[----:B------:R-:W-:-:S03]  /*8500*/  UIADD3.64 UR48, UR8, 0x180, URZ ;  /* 0x0000018008307897 */ /* 0x000fc6000fffe03f */
[----:B------:R-:W-:Y:S01]  /*8510*/  HGMMA.64x32x16.F32 R72, gdesc[UR12].tnspA, R72 ;  /* 0x206000000c4879f0 */ /* 0x000fe20008700848 */
[----:B------:R-:W-:Y:S01]  /*8520*/  UMOV UR50, UR22 ;  /* 0x0000001600327c82 */ /* 0x000fe20008000000 */
[----:B------:R-:W-:Y:S01]  /*8530*/  UMOV UR51, UR23 ;  /* 0x0000001700337c82 */ /* 0x000fe20008000000 */
[----:B------:R-:W-:Y:S01]  /*8540*/  UIADD3.64 UR52, UR8, 0x200, URZ ;  /* 0x0000020008347897 */ /* 0x000fe2000fffe03f */
[----:B------:R-:W-:Y:S04]  /*8550*/  HGMMA.64x32x16.F32 R72, gdesc[UR16].tnspA, R72 ;  /* 0x20600000104879f0 */ /* 0x000fe80008700848 */
[----:B------:R-:W-:Y:S01]  /*8560*/  HGMMA.64x32x16.F32 R56, gdesc[UR48].tnspA, R56 ;  /* 0x20600000303879f0 */ /* 0x000fe20008700838 */
[----:B------:R-:W-:Y:S01]  /*8570*/  UMOV UR54, UR10 ;  /* 0x0000000a00367c82 */ /* 0x000fe20008000000 */
[----:B------:R-:W-:Y:S01]  /*8580*/  UMOV UR55, UR11 ;  /* 0x0000000b00377c82 */ /* 0x000fe20008000000 */
[----:B------:R-:W-:Y:S01]  /*8590*/  UIADD3.64 UR56, UR8, 0x280, URZ ;  /* 0x0000028008387897 */ /* 0x000fe2000fffe03f */
[----:B------:R-:W-:Y:S01]  /*85a0*/  HGMMA.64x32x16.F32 R56, gdesc[UR52].tnspA, R56 ;  /* 0x20600000343879f0 */ /* 0x000fe20008700838 */
[----:B------:R-:W-:Y:S01]  /*85b0*/  UMOV UR58, UR14 ;  /* 0x0000000e003a7c82 */ /* 0x000fe20008000000 */
[----:B------:R-:W-:Y:S01]  /*85c0*/  UMOV UR59, UR15 ;  /* 0x0000000f003b7c82 */ /* 0x000fe20008000000 */
[----:B-----5:R-:W-:-:S02]  /*85d0*/  R2UR UR49, R223 ;  /* 0x00000000df3172ca */ /* 0x020fc400000e0000 */
[----:B--2---:R-:W-:Y:S02]  /*85e0*/  R2UR UR48, R225 ;  /* 0x00000000e13072ca */ /* 0x004fe400000e0000 */
[----:B----4-:R-:W-:Y:S02]  /*85f0*/  R2UR UR53, R160 ;  /* 0x00000000a03572ca */ /* 0x010fe400000e0000 */
[----:B------:R-:W-:Y:S01]  /*8600*/  R2UR UR52, R161 ;  /* 0x00000000a13472ca */ /* 0x000fe200000e0000 */
[----:B------:R-:W-:Y:S01]  /*8610*/  HGMMA.64x32x16.F32 R56, gdesc[UR56].tnspA, R56 ;  /* 0x20600000383879f0 */ /* 0x000fe20008700838 */
[----:B------:R-:W-:Y:S02]  /*8620*/  R2UR UR57, R148 ;  /* 0x00000000943972ca */ /* 0x000fe400000e0000 */
[----:B------:R-:W2:Y:S04]  /*8630*/  LDL.LU R148, [R1+0x3cc] ;  /* 0x0003cc0001947983 */ /* 0x000ea80000300800 */
[----:B------:R-:W3:Y:S04]  /*8640*/  LDL R153, [R1+0x3a0] ;  /* 0x0003a00001997983 */ /* 0x000ee80000100800 */
[----:B------:R-:W4:Y:S04]  /*8650*/  LDL.LU R194, [R1+0x368] ;  /* 0x0003680001c27983 */ /* 0x000f280000300800 */
[----:B------:R-:W5:Y:S04]  /*8660*/  LDL.LU R152, [R1+0x360] ;  /* 0x0003600001987983 */ /* 0x000f680000300800 */
[----:B------:R-:W3:Y:S04]  /*8670*/  LDL.LU R151, [R1+0x358] ;  /* 0x0003580001977983 */ /* 0x000ee80000300800 */
        /* <DEDUP_REMOVED lines=8> */
[----:B0-----:R-:W3:Y:S04]  /*8700*/  LDL.LU R150, [R1+0x328] ;  /* 0x0003280001967983 */ /* 0x001ee80000300800 */
[----:B-1----:R-:W3:Y:S04]  /*8710*/  LDL.LU R149, [R1+0x34c] ;  /* 0x00034c0001957983 */ /* 0x002ee80000300800 */
[----:B------:R-:W3:Y:S04]  /*8720*/  LDL.LU R193, [R1+0x320] ;  /* 0x0003200001c17983 */ /* 0x000ee80000300800 */
[----:B------:R-:W3:Y:S04]  /*8730*/  LDL.LU R195, [R1+0x344] ;  /* 0x0003440001c37983 */ /* 0x000ee80000300800 */
[----:B------:R-:W3:Y:S04]  /*8740*/  LDL.LU R223, [R1+0x318] ;  /* 0x0003180001df7983 */ /* 0x000ee80000300800 */
[----:B------:R-:W3:Y:S04]  /*8750*/  LDL.LU R225, [R1+0x33c] ;  /* 0x00033c0001e17983 */ /* 0x000ee80000300800 */
[----:B------:R-:W3:Y:S04]  /*8760*/  LDL.LU R160, [R1+0x310] ;  /* 0x0003100001a07983 */ /* 0x000ee80000300800 */
[----:B------:R-:W3:Y:S01]  /*8770*/  LDL.LU R161, [R1+0x334] ;  /* 0x0003340001a17983 */ /* 0x000ee20000300800 */
[----:B------:R-:W-:-:S02]  /*8780*/  R2UR UR56, R147 ;  /* 0x00000000933872ca */ /* 0x000fc400000e0000 */
[----:B------:R-:W0:Y:S02]  /*8790*/  LDC R147, c[0x0][0x238] ;  /* 0x00008e00ff937b82 */ /* 0x000e240000000800 */
[----:B0-----:R-:W-:-:S04]  /*87a0*/  IMAD.SHL.U32 R147, R147, 0x40, RZ ;  /* 0x0000004093937824 */ /* 0x001fc800078e00ff */
[----:B------:R-:W-:-:S05]  /*87b0*/  IMAD.SHL.U32 R147, R147, 0x2, RZ ;  /* 0x0000000293937824 */ /* 0x000fca00078e00ff */
[----:B------:R-:W-:-:S05]  /*87c0*/  IADD3 R158, P1, R158, R147, RZ ;  /* 0x000000939e9e7210 */ /* 0x000fca0007f3e0ff */
[----:B--2---:R-:W-:Y:S01]  /*87d0*/  IMAD.X R159, R159, 0x1, R148, P1 ;  /* 0x000000019f9f7824 */ /* 0x004fe200008e0694 */
[-C--:B----4-:R-:W-:Y:S02]  /*87e0*/  IADD3 R194, P5, R194, R147.reuse, RZ ;  /* 0x00000093c2c27210 */ /* 0x090fe40007fbe0ff */
[----:B-----5:R-:W-:-:S03]  /*87f0*/  IADD3 R152, P6, R152, R147, RZ ;  /* 0x0000009398987210 */ /* 0x020fc60007fde0ff */
[----:B------:R-:W-:Y:S01]  /*8800*/  STL [R1+0x368], R194 ;  /* 0x000368c201007387 */ /* 0x000fe20000100800 */
[----:B---3--:R-:W-:-:S03]  /*8810*/  IADD3 R151, P1, R151, R147, RZ ;  /* 0x0000009397977210 */ /* 0x008fc60007f3e0ff */
[----:B------:R-:W-:Y:S01]  /*8820*/  STL [R1+0x360], R152 ;  /* 0x0003609801007387 */ /* 0x000fe20000100800 */
[----:B------:R-:W-:-:S03]  /*8830*/  IADD3 R189, P2, R189, R147, RZ ;  /* 0x00000093bdbd7210 */ /* 0x000fc60007f5e0ff */
[----:B------:R-:W-:Y:S01]  /*8840*/  STL [R1+0x358], R151 ;  /* 0x0003589701007387 */ /* 0x000fe20000100800 */
[----:B------:R-:W-:-:S03]  /*8850*/  IADD3 R191, P3, R191, R147, RZ ;  /* 0x00000093bfbf7210 */ /* 0x000fc60007f7e0ff */
[----:B------:R-:W-:Y:S01]  /*8860*/  STL [R1+0x350], R189 ;  /* 0x000350bd01007387 */ /* 0x000fe20000100800 */
[----:B------:R-:W-:-:S03]  /*8870*/  IADD3 R219, P4, R219, R147, RZ ;  /* 0x00000093dbdb7210 */ /* 0x000fc60007f9e0ff */
[----:B------:R-:W-:Y:S01]  /*8880*/  STL [R1+0x348], R191 ;  /* 0x000348bf01007387 */ /* 0x000fe20000100800 */
[----:B------:R-:W-:-:S03]  /*8890*/  IMAD.X R221, R221, 0x1, R148, P5 ;  /* 0x00000001dddd7824 */ /* 0x000fc600028e0694 */
        /* <DEDUP_REMOVED lines=14> */
[----:B------:R-:W2:Y:S01]  /*8980*/  LDL.LU R155, [R1+0x308] ;  /* 0x00030800019b7983 */ /* 0x000ea20000300800 */
[----:B------:R-:W-:-:S03]  /*8990*/  IMAD.X R195, R195, 0x1, R148, P3 ;  /* 0x00000001c3c37824 */ /* 0x000fc600018e0694 */
[----:B------:R-:W-:Y:S01]  /*89a0*/  STL [R1+0x34c], R149 ;  /* 0x00034c9501007387 */ /* 0x000fe20000100800 */
[----:B------:R-:W-:-:S03]  /*89b0*/  IADD3 R223, P3, R223, R147, RZ ;  /* 0x00000093dfdf7210 */ /* 0x000fc60007f7e0ff */
[----:B------:R0:W-:Y:S04]  /*89c0*/  STL [R1+0x344], R195 ;  /* 0x000344c301007387 */ /* 0x0001e80000100800 */
[----:B------:R-:W-:Y:S01]  /*89d0*/  STL [R1+0x320], R193 ;  /* 0x000320c101007387 */ /* 0x000fe20000100800 */
[----:B------:R-:W-:-:S03]  /*89e0*/  IMAD.X R225, R225, 0x1, R148, P4 ;  /* 0x00000001e1e17824 */ /* 0x000fc600020e0694 */
[----:B0-----:R-:W3:Y:S01]  /*89f0*/  LDL.LU R195, [R1+0x32c] ;  /* 0x00032c0001c37983 */ /* 0x001ee20000300800 */
[----:B------:R-:W-:-:S03]  /*8a00*/  IADD3 R160, P4, R160, R147, RZ ;  /* 0x00000093a0a07210 */ /* 0x000fc60007f9e0ff */
[----:B------:R-:W4:Y:S04]  /*8a10*/  LDL.LU R185, [R1+0x300] ;  /* 0x0003000001b97983 */ /* 0x000f280000300800 */
[----:B------:R0:W-:Y:S01]  /*8a20*/  STL [R1+0x318], R223 ;  /* 0x000318df01007387 */ /* 0x0001e20000100800 */
[----:B------:R-:W-:-:S03]  /*8a30*/  IMAD.X R161, R161, 0x1, R148, P5 ;  /* 0x00000001a1a17824 */ /* 0x000fc600028e0694 */
[----:B0-----:R-:W5:Y:S04]  /*8a40*/  LDL.LU R223, [R1+0x324] ;  /* 0x0003240001df7983 */ /* 0x001f680000300800 */
[----:B------:R0:W-:Y:S04]  /*8a50*/  STL [R1+0x33c], R225 ;  /* 0x00033ce101007387 */ /* 0x0001e80000100800 */
[----:B0-----:R-:W5:Y:S04]  /*8a60*/  LDL.LU R225, [R1+0x2f8] ;  /* 0x0002f80001e17983 */ /* 0x001f680000300800 */
[----:B------:R-:W5:Y:S04]  /*8a70*/  LDL.LU R187, [R1+0x31c] ;  /* 0x00031c0001bb7983 */ /* 0x000f680000300800 */
[----:B------:R-:W5:Y:S04]  /*8a80*/  LDL.LU R217, [R1+0x2f0] ;  /* 0x0002f00001d97983 */ /* 0x000f680000300800 */
[----:B------:R0:W-:Y:S04]  /*8a90*/  STL [R1+0x310], R160 ;  /* 0x000310a001007387 */ /* 0x0001e80000100800 */
[----:B0-----:R-:W5:Y:S04]  /*8aa0*/  LDL.LU R160, [R1+0x314] ;  /* 0x0003140001a07983 */ /* 0x001f680000300800 */
[----:B------:R-:W5:Y:S04]  /*8ab0*/  LDL.LU R218, [R1+0x2e8] ;  /* 0x0002e80001da7983 */ /* 0x000f680000300800 */
[----:B------:R-:W5:Y:S04]  /*8ac0*/  LDL.LU R242, [R1+0x30c] ;  /* 0x00030c0001f27983 */ /* 0x000f680000300800 */
[----:B------:R-:W5:Y:S04]  /*8ad0*/  LDL.LU R243, [R1+0x2e0] ;  /* 0x0002e00001f37983 */ /* 0x000f680000300800 */
[----:B------:R0:W-:Y:S04]  /*8ae0*/  STL [R1+0x334], R161 ;  /* 0x000334a101007387 */ /* 0x0001e80000100800 */
[----:B------:R-:W5:Y:S04]  /*8af0*/  LDL.LU R196, [R1+0x304] ;  /* 0x0003040001c47983 */ /* 0x000f680000300800 */
        /* <DEDUP_REMOVED lines=14> */
[----:B0-----:R-:W5:Y:S01]  /*8be0*/  LDL.LU R161, [R1+0x2a0] ;  /* 0x0002a00001a17983 */ /* 0x001f620000300800 */
[-C--:B--2---:R-:W-:Y:S01]  /*8bf0*/  IADD3 R155, P5, R155, R147.reuse, RZ ;  /* 0x000000939b9b7210 */ /* 0x084fe20007fbe0ff */
[----:B---3--:R-:W-:Y:S01]  /*8c00*/  IMAD.X R195, R195, 0x1, R148, P6 ;  /* 0x00000001c3c37824 */ /* 0x008fe200030e0694 */
[----:B----4-:R-:W-:-:S04]  /*8c10*/  IADD3 R185, P6, R185, R147, RZ ;  /* 0x00000093b9b97210 */ /* 0x010fc80007fde0ff */
[----:B------:R0:W-:Y:S04]  /*8c20*/  STL [R1+0x32c], R195 ;  /* 0x00032cc301007387 */ /* 0x0001e80000100800 */
[----:B0-----:R-:W2:Y:S01]  /*8c30*/  LDL.LU R195, [R1+0x2c4] ;  /* 0x0002c40001c37983 */ /* 0x001ea20000300800 */
[----:B-----5:R-:W-:-:S03]  /*8c40*/  IMAD.X R223, R223, 0x1, R148, P1 ;  /* 0x00000001dfdf7824 */ /* 0x020fc600008e0694 */
[----:B------:R-:W-:Y:S04]  /*8c50*/  STL [R1+0x308], R155 ;  /* 0x0003089b01007387 */ /* 0x000fe80000100800 */
[----:B------:R0:W-:Y:S01]  /*8c60*/  STL [R1+0x324], R223 ;  /* 0x000324df01007387 */ /* 0x0001e20000100800 */
[----:B------:R-:W-:-:S03]  /*8c70*/  IADD3 R225, P1, R225, R147, RZ ;  /* 0x00000093e1e17210 */ /* 0x000fc60007f3e0ff */
[----:B0-----:R-:W3:Y:S01]  /*8c80*/  LDL.LU R223, [R1+0x298] ;  /* 0x0002980001df7983 */ /* 0x001ee20000300800 */
[----:B------:R-:W-:-:S03]  /*8c90*/  IMAD.X R187, R187, 0x1, R148, P2 ;  /* 0x00000001bbbb7824 */ /* 0x000fc600010e0694 */
[----:B------:R-:W-:Y:S04]  /*8ca0*/  STL [R1+0x300], R185 ;  /* 0x000300b901007387 */ /* 0x000fe80000100800 */
[----:B------:R0:W-:Y:S01]  /*8cb0*/  STL [R1+0x2f8], R225 ;  /* 0x0002f8e101007387 */ /* 0x0001e20000100800 */
[----:B------:R-:W-:-:S03]  /*8cc0*/  IADD3 R217, P2, R217, R147, RZ ;  /* 0x00000093d9d97210 */ /* 0x000fc60007f5e0ff */
[----:B0-----:R-:W4:Y:S01]  /*8cd0*/  LDL.LU R225, [R1+0x2bc] ;  /* 0x0002bc0001e17983 */ /* 0x001f220000300800 */
[----:B------:R-:W-:Y:S01]  /*8ce0*/  IMAD.X R160, R160, 0x1, R148, P3 ;  /* 0x00000001a0a07824 */ /* 0x000fe200018e0694 */
[----:B------:R-:W-:-:S04]  /*8cf0*/  IADD3 R218, P3, R218, R147, RZ ;  /* 0x00000093dada7210 */ /* 0x000fc80007f7e0ff */
[----:B------:R0:W-:Y:S01]  /*8d00*/  STL [R1+0x314], R160 ;  /* 0x000314a001007387 */ /* 0x0001e20000100800 */
[----:B------:R-:W-:-:S03]  /*8d10*/  IMAD.X R242, R242, 0x1, R148, P4 ;  /* 0x00000001f2f27824 */ /* 0x000fc600020e0694 */
[----:B------:R-:W-:Y:S01]  /*8d20*/  STL [R1+0x31c], R187 ;  /* 0x00031cbb01007387 */ /* 0x000fe20000100800 */
[----:B------:R-:W-:-:S03]  /*8d30*/  IADD3 R243, P4, R243, R147, RZ ;  /* 0x00000093f3f37210 */ /* 0x000fc60007f9e0ff */
[----:B0-----:R-:W5:Y:S04]  /*8d40*/  LDL.LU R160, [R1+0x290] ;  /* 0x0002900001a07983 */ /* 0x001f680000300800 */
        /* <DEDUP_REMOVED lines=27> */
[-C--:B------:R-:W-:Y:S01]  /*8f00*/  IADD3 R149, P5, R149, R147.reuse, RZ ;  /* 0x0000009395957210 */ /* 0x080fe20007fbe0ff */
[----:B------:R-:W-:Y:S02]  /*8f10*/  IMAD.X R193, R193, 0x1, R148, P6 ;  /* 0x00000001c1c17824 */ /* 0x000fe400030e0694 */
[----:B------:R-:W-:Y:S01]  /*8f20*/  STL [R1+0x2dc], R192 ;  /* 0x0002dcc001007387 */ /* 0x000fe20000100800 */
[----:B------:R-:W-:-:S03]  /*8f30*/  IADD3 R161, P6, R161, R147, RZ ;  /* 0x00000093a1a17210 */ /* 0x000fc60007fde0ff */
[----:B------:R-:W-:Y:S04]  /*8f40*/  STL [R1+0x2b0], R190 ;  /* 0x0002b0be01007387 */ /* 0x000fe80000100800 */
[----:B------:R-:W-:Y:S04]  /*8f50*/  STL [R1+0x2d4], R150 ;  /* 0x0002d49601007387 */ /* 0x000fe80000100800 */
[----:B------:R0:W-:Y:S04]  /*8f60*/  STL [R1+0x2a0], R161 ;  /* 0x0002a0a101007387 */ /* 0x0001e80000100800 */
[----:B------:R-:W-:Y:S04]  /*8f70*/  STL [R1+0x2a8], R149 ;  /* 0x0002a89501007387 */ /* 0x000fe80000100800 */
[----:B0-----:R-:W5:Y:S04]  /*8f80*/  LDL.LU R161, [R1+0x2b4] ;  /* 0x0002b40001a17983 */ /* 0x001f680000300800 */
[----:B------:R-:W-:Y:S04]  /*8f90*/  STL [R1+0x2cc], R193 ;  /* 0x0002ccc101007387 */ /* 0x000fe80000100800 */
[----:B------:R-:W5:Y:S01]  /*8fa0*/  LDL.LU R185, [R1+0x288] ;  /* 0x0002880001b97983 */ /* 0x000f620000300800 */
[----:B--2---:R-:W-:-:S05]  /*8fb0*/  IMAD.X R195, R195, 0x1, R148, P1 ;  /* 0x00000001c3c37824 */ /* 0x004fca00008e0694 */
[----:B------:R0:W-:Y:S04]  /*8fc0*/  STL [R1+0x2c4], R195 ;  /* 0x0002c4c301007387 */ /* 0x0001e80000100800 */
[----:B0-----:R-:W2:Y:S01]  /*8fd0*/  LDL.LU R195, [R1+0x2ac] ;  /* 0x0002ac0001c37983 */ /* 0x001ea20000300800 */
[----:B---3--:R-:W-:-:S03]  /*8fe0*/  IADD3 R223, P1, R223, R147, RZ ;  /* 0x00000093dfdf7210 */ /* 0x008fc60007f3e0ff */
[----:B------:R-:W3:Y:S04]  /*8ff0*/  LDL.LU R193, [R1+0x280] ;  /* 0x0002800001c17983 */ /* 0x000ee80000300800 */
[----:B------:R0:W-:Y:S04]  /*9000*/  STL [R1+0x298], R223 ;  /* 0x000298df01007387 */ /* 0x0001e80000100800 */
[----:B0-----:R-:W3:Y:S01]  /*9010*/  LDL.LU R223, [R1+0x2a4] ;  /* 0x0002a40001df7983 */ /* 0x001ee20000300800 */
[----:B----4-:R-:W-:-:S05]  /*9020*/  IMAD.X R225, R225, 0x1, R148, P2 ;  /* 0x00000001e1e17824 */ /* 0x010fca00010e0694 */
[----:B------:R0:W-:Y:S04]  /*9030*/  STL [R1+0x2bc], R225 ;  /* 0x0002bce101007387 */ /* 0x0001e80000100800 */
[----:B0-----:R-:W4:Y:S01]  /*9040*/  LDL.LU R225, [R1+0x278] ;  /* 0x0002780001e17983 */ /* 0x001f220000300800 */
[----:B-----5:R-:W-:-:S03]  /*9050*/  IADD3 R160, P2, R160, R147, RZ ;  /* 0x00000093a0a07210 */ /* 0x020fc60007f5e0ff */
        /* <DEDUP_REMOVED lines=19> */
[----:B0-----:R-:W5:Y:S04]  /*9190*/  LDL.LU R160, [R1+0x254] ;  /* 0x0002540001a07983 */ /* 0x001f680000300800 */
[----:B------:R-:W5:Y:S01]  /*91a0*/  LDL.LU R149, [R1+0x228] ;  /* 0x0002280001957983 */ /* 0x000f620000300800 */
[----:B------:R-:W-:-:S05]  /*91b0*/  IMAD.X R161, R161, 0x1, R148, P3 ;  /* 0x00000001a1a17824 */ /* 0x000fca00018e0694 */
[----:B------:R0:W-:Y:S04]  /*91c0*/  STL [R1+0x2b4], R161 ;  /* 0x0002b4a101007387 */ /* 0x0001e80000100800 */
[----:B0-----:R-:W5:Y:S01]  /*91d0*/  LDL.LU R161, [R1+0x24c] ;  /* 0x00024c0001a17983 */ /* 0x001f620000300800 */
[-C--:B------:R-:W-:Y:S01]  /*91e0*/  IADD3 R185, P3, R185, R147.reuse, RZ ;  /* 0x00000093b9b97210 */ /* 0x080fe20007f7e0ff */
[----:B--2---:R-:W-:Y:S01]  /*91f0*/  IMAD.X R195, R195, 0x1, R148, P4 ;  /* 0x00000001c3c37824 */ /* 0x004fe200020e0694 */
[----:B---3--:R-:W-:-:S04]  /*9200*/  IADD3 R193, P4, R193, R147, RZ ;  /* 0x00000093c1c17210 */ /* 0x008fc80007f9e0ff */
[----:B------:R0:W-:Y:S04]  /*9210*/  STL [R1+0x2ac], R195 ;  /* 0x0002acc301007387 */ /* 0x0001e80000100800 */
[----:B0-----:R-:W2:Y:S01]  /*9220*/  LDL.LU R195, [R1+0x220] ;  /* 0x0002200001c37983 */ /* 0x001ea20000300800 */
[----:B------:R-:W-:-:S03]  /*9230*/  IMAD.X R223, R223, 0x1, R148, P5 ;  /* 0x00000001dfdf7824 */ /* 0x000fc600028e0694 */
[----:B------:R-:W-:Y:S04]  /*9240*/  STL [R1+0x288], R185 ;  /* 0x000288b901007387 */ /* 0x000fe80000100800 */
[----:B------:R0:W-:Y:S04]  /*9250*/  STL [R1+0x280], R193 ;  /* 0x000280c101007387 */ /* 0x0001e80000100800 */
[----:B0-----:R-:W3:Y:S01]  /*9260*/  LDL.LU R193, [R1+0x244] ;  /* 0x0002440001c17983 */ /* 0x001ee20000300800 */
[----:B----4-:R-:W-:-:S03]  /*9270*/  IADD3 R225, P5, R225, R147, RZ ;  /* 0x00000093e1e17210 */ /* 0x010fc60007fbe0ff */
[----:B------:R0:W-:Y:S01]  /*9280*/  STL [R1+0x2a4], R223 ;  /* 0x0002a4df01007387 */ /* 0x0001e20000100800 */
[--C-:B-----5:R-:W-:Y:S01]  /*9290*/  IMAD.X R187, R187, 0x1, R148.reuse, P6 ;  /* 0x00000001bbbb7824 */ /* 0x120fe200030e0694 */
[----:B------:R-:W-:Y:S02]  /*92a0*/  IADD3 R217, P6, R217, R147, RZ ;  /* 0x00000093d9d97210 */ /* 0x000fe40007fde0ff */
[----:B0-----:R-:W4:Y:S01]  /*92b0*/  LDL.LU R223, [R1+0x218] ;  /* 0x0002180001df7983 */ /* 0x001f220000300800 */
[----:B------:R-:W-:-:S03]  /*92c0*/  IMAD.X R218, R218, 0x1, R148, P1 ;  /* 0x00000001dada7824 */ /* 0x000fc600008e0694 */
[----:B------:R0:W-:Y:S01]  /*92d0*/  STL [R1+0x278], R225 ;  /* 0x000278e101007387 */ /* 0x0001e20000100800 */
[-C--:B------:R-:W-:Y:S01]  /*92e0*/  IADD3 R242, P1, R242, R147.reuse, RZ ;  /* 0x00000093f2f27210 */ /* 0x080fe20007f3e0ff */
[----:B------:R-:W-:Y:S02]  /*92f0*/  IMAD.X R243, R243, 0x1, R148, P2 ;  /* 0x00000001f3f37824 */ /* 0x000fe400010e0694 */
[----:B0-----:R-:W5:Y:S01]  /*9300*/  LDL.LU R225, [R1+0x23c] ;  /* 0x00023c0001e17983 */ /* 0x001f620000300800 */
        /* <DEDUP_REMOVED lines=23> */
[----:B------:R-:W-:Y:S04]  /*9480*/  STL [R1+0x248], R219 ;  /* 0x000248db01007387 */ /* 0x000fe80000100800 */
[----:B------:R-:W-:Y:S01]  /*9490*/  STL [R1+0x26c], R221 ;  /* 0x00026cdd01007387 */ /* 0x000fe20000100800 */
[----:B------:R-:W-:-:S03]  /*94a0*/  IMAD.X R160, R160, 0x1, R148, P3 ;  /* 0x00000001a0a07824 */ /* 0x000fc600018e0694 */
[----:B------:R-:W-:Y:S01]  /*94b0*/  STL [R1+0x240], R244 ;  /* 0x000240f401007387 */ /* 0x000fe20000100800 */
[----:B------:R-:W-:-:S03]  /*94c0*/  IADD3 R150, P2, R150, R147, RZ ;  /* 0x0000009396967210 */ /* 0x000fc60007f5e0ff */
[----:B------:R-:W-:Y:S01]  /*94d0*/  STL [R1+0x264], R245 ;  /* 0x000264f501007387 */ /* 0x000fe20000100800 */
[----:B------:R-:W-:-:S03]  /*94e0*/  IADD3 R149, P3, R149, R147, RZ ;  /* 0x0000009395957210 */ /* 0x000fc60007f7e0ff */
[----:B------:R-:W-:Y:S04]  /*94f0*/  STL [R1+0x238], R192 ;  /* 0x000238c001007387 */ /* 0x000fe80000100800 */
[----:B------:R0:W-:Y:S04]  /*9500*/  STL [R1+0x254], R160 ;  /* 0x000254a001007387 */ /* 0x0001e80000100800 */
[----:B------:R-:W-:Y:S01]  /*9510*/  STL [R1+0x25c], R190 ;  /* 0x00025cbe01007387 */ /* 0x000fe20000100800 */
[----:B------:R-:W-:-:S03]  /*9520*/  IMAD.X R161, R161, 0x1, R148, P4 ;  /* 0x00000001a1a17824 */ /* 0x000fc600020e0694 */
[----:B0-----:R-:W5:Y:S04]  /*9530*/  LDL.LU R160, [R1+0x210] ;  /* 0x0002100001a07983 */ /* 0x001f680000300800 */
[----:B------:R-:W-:Y:S04]  /*9540*/  STL [R1+0x230], R150 ;  /* 0x0002309601007387 */ /* 0x000fe80000100800 */
[----:B------:R-:W5:Y:S04]  /*9550*/  LDL.LU R185, [R1+0x234] ;  /* 0x0002340001b97983 */ /* 0x000f680000300800 */
[----:B------:R0:W-:Y:S04]  /*9560*/  STL [R1+0x24c], R161 ;  /* 0x00024ca101007387 */ /* 0x0001e80000100800 */
[----:B------:R-:W-:Y:S04]  /*9570*/  STL [R1+0x228], R149 ;  /* 0x0002289501007387 */ /* 0x000fe80000100800 */
[----:B0-----:R-:W5:Y:S01]  /*9580*/  LDL.LU R161, [R1+0x208] ;  /* 0x0002080001a17983 */ /* 0x001f620000300800 */
[----:B--2---:R-:W-:-:S05]  /*9590*/  IADD3 R195, P4, R195, R147, RZ ;  /* 0x00000093c3c37210 */ /* 0x004fca0007f9e0ff */
[----:B------:R0:W-:Y:S04]  /*95a0*/  STL [R1+0x220], R195 ;  /* 0x000220c301007387 */ /* 0x0001e80000100800 */
[----:B0-----:R-:W2:Y:S01]  /*95b0*/  LDL.LU R195, [R1+0x22c] ;  /* 0x00022c0001c37983 */ /* 0x001ea20000300800 */
[----:B---3--:R-:W-:-:S05]  /*95c0*/  IMAD.X R193, R193, 0x1, R148, P5 ;  /* 0x00000001c1c17824 */ /* 0x008fca00028e0694 */
[----:B------:R0:W-:Y:S01]  /*95d0*/  STL [R1+0x244], R193 ;  /* 0x000244c101007387 */ /* 0x0001e20000100800 */
[----:B----4-:R-:W-:-:S03]  /*95e0*/  IADD3 R223, P5, R223, R147, RZ ;  /* 0x00000093dfdf7210 */ /* 0x010fc60007fbe0ff */
[----:B0-----:R-:W3:Y:S04]  /*95f0*/  LDL.LU R193, [R1+0x200] ;  /* 0x0002000001c17983 */ /* 0x001ee80000300800 */
[----:B------:R0:W-:Y:S01]  /*9600*/  STL [R1+0x218], R223 ;  /* 0x000218df01007387 */ /* 0x0001e20000100800 */
[----:B-----5:R-:W-:-:S03]  /*9610*/  IMAD.X R225, R225, 0x1, R148, P6 ;  /* 0x00000001e1e17824 */ /* 0x020fc600030e0694 */
[----:B0-----:R-:W4:Y:S04]  /*9620*/  LDL.LU R223, [R1+0x224] ;  /* 0x0002240001df7983 */ /* 0x001f280000300800 */
        /* <DEDUP_REMOVED lines=18> */
[----:B------:R-:W5:Y:S01]  /*9750*/  LDL.LU R150, [R1+0x1dc] ;  /* 0x0001dc0001967983 */ /* 0x000f620000300800 */
[----:B------:R-:W-:-:S03]  /*9760*/  IADD3 R160, P6, R160, R147, RZ ;  /* 0x00000093a0a07210 */ /* 0x000fc60007fde0ff */
[----:B0-----:R-:W5:Y:S04]  /*9770*/  LDL.LU R225, [R1+0x1b0] ;  /* 0x0001b00001e17983 */ /* 0x001f680000300800 */
[----:B------:R-:W5:Y:S01]  /*9780*/  LDL.LU R149, [R1+0x1d4] ;  /* 0x0001d40001957983 */ /* 0x000f620000300800 */
[----:B------:R-:W-:-:S03]  /*9790*/  IMAD.X R185, R185, 0x1, R148, P1 ;  /* 0x00000001b9b97824 */ /* 0x000fc600008e0694 */
[----:B------:R0:W-:Y:S04]  /*97a0*/  STL [R1+0x210], R160 ;  /* 0x000210a001007387 */ /* 0x0001e80000100800 */
[----:B0-----:R-:W5:Y:S01]  /*97b0*/  LDL.LU R160, [R1+0x1a8] ;  /* 0x0001a80001a07983 */ /* 0x001f620000300800 */
[----:B------:R-:W-:-:S05]  /*97c0*/  IADD3 R161, P1, R161, R147, RZ ;  /* 0x00000093a1a17210 */ /* 0x000fca0007f3e0ff */
[----:B------:R0:W-:Y:S04]  /*97d0*/  STL [R1+0x208], R161 ;  /* 0x000208a101007387 */ /* 0x0001e80000100800 */
[----:B0-----:R-:W5:Y:S04]  /*97e0*/  LDL.LU R161, [R1+0x1cc] ;  /* 0x0001cc0001a17983 */ /* 0x001f680000300800 */
[----:B------:R-:W-:Y:S01]  /*97f0*/  STL [R1+0x234], R185 ;  /* 0x000234b901007387 */ /* 0x000fe20000100800 */
[----:B--2---:R-:W-:-:S05]  /*9800*/  IMAD.X R195, R195, 0x1, R148, P2 ;  /* 0x00000001c3c37824 */ /* 0x004fca00010e0694 */
[----:B------:R0:W-:Y:S04]  /*9810*/  STL [R1+0x22c], R195 ;  /* 0x00022cc301007387 */ /* 0x0001e80000100800 */
[----:B0-----:R-:W2:Y:S01]  /*9820*/  LDL.LU R195, [R1+0x1a0] ;  /* 0x0001a00001c37983 */ /* 0x001ea20000300800 */
[----:B---3--:R-:W-:-:S05]  /*9830*/  IADD3 R193, P2, R193, R147, RZ ;  /* 0x00000093c1c17210 */ /* 0x008fca0007f5e0ff */
[----:B------:R0:W-:Y:S01]  /*9840*/  STL [R1+0x200], R193 ;  /* 0x000200c101007387 */ /* 0x0001e20000100800 */
[----:B----4-:R-:W-:-:S03]  /*9850*/  IMAD.X R223, R223, 0x1, R148, P3 ;  /* 0x00000001dfdf7824 */ /* 0x010fc600018e0694 */
[----:B0-----:R-:W3:Y:S01]  /*9860*/  LDL.LU R193, [R1+0x1c4] ;  /* 0x0001c40001c17983 */ /* 0x001ee20000300800 */
[----:B-----5:R-:W-:-:S03]  /*9870*/  IADD3 R187, P3, R187, R147, RZ ;  /* 0x00000093bbbb7210 */ /* 0x020fc60007f7e0ff */
[----:B------:R0:W-:Y:S01]  /*9880*/  STL [R1+0x224], R223 ;  /* 0x000224df01007387 */ /* 0x0001e20000100800 */
[--C-:B------:R-:W-:Y:S01]  /*9890*/  IMAD.X R217, R217, 0x1, R148.reuse, P4 ;  /* 0x00000001d9d97824 */ /* 0x100fe200020e0694 */
[----:B------:R-:W-:Y:S02]  /*98a0*/  IADD3 R218, P4, R218, R147, RZ ;  /* 0x00000093dada7210 */ /* 0x000fe40007f9e0ff */
[----:B0-----:R-:W4:Y:S01]  /*98b0*/  LDL.LU R223, [R1+0x198] ;  /* 0x0001980001df7983 */ /* 0x001f220000300800 */
        /* <DEDUP_REMOVED lines=33> */
[----:B------:R0:W-:Y:S04]  /*9ad0*/  STL [R1+0x1b0], R225 ;  /* 0x0001b0e101007387 */ /* 0x0001e80000100800 */
[----:B------:R-:W-:Y:S04]  /*9ae0*/  STL [R1+0x1b8], R190 ;  /* 0x0001b8be01007387 */ /* 0x000fe80000100800 */
[----:B0-----:R-:W5:Y:S01]  /*9af0*/  LDL.LU R225, [R1+0x1bc] ;  /* 0x0001bc0001e17983 */ /* 0x001f620000300800 */
[----:B------:R-:W-:-:S03]  /*9b00*/  IADD3 R160, P1, R160, R147, RZ ;  /* 0x00000093a0a07210 */ /* 0x000fc60007f3e0ff */
[----:B------:R-:W-:Y:S04]  /*9b10*/  STL [R1+0x1dc], R150 ;  /* 0x0001dc9601007387 */ /* 0x000fe80000100800 */
[----:B------:R0:W-:Y:S04]  /*9b20*/  STL [R1+0x1a8], R160 ;  /* 0x0001a8a001007387 */ /* 0x0001e80000100800 */
[----:B0-----:R-:W5:Y:S01]  /*9b30*/  LDL.LU R160, [R1+0x190] ;  /* 0x0001900001a07983 */ /* 0x001f620000300800 */
[----:B------:R-:W-:-:S03]  /*9b40*/  IMAD.X R161, R161, 0x1, R148, P2 ;  /* 0x00000001a1a17824 */ /* 0x000fc600010e0694 */
[----:B------:R-:W-:Y:S04]  /*9b50*/  STL [R1+0x1d4], R149 ;  /* 0x0001d49501007387 */ /* 0x000fe80000100800 */
[----:B------:R0:W-:Y:S04]  /*9b60*/  STL [R1+0x1cc], R161 ;  /* 0x0001cca101007387 */ /* 0x0001e80000100800 */
        /* <DEDUP_REMOVED lines=8> */
[----:B------:R-:W4:Y:S04]  /*9bf0*/  LDL.LU R185, [R1+0x180] ;  /* 0x0001800001b97983 */ /* 0x000f280000300800 */
[----:B------:R-:W4:Y:S04]  /*9c00*/  LDL.LU R187, [R1+0x1a4] ;  /* 0x0001a40001bb7983 */ /* 0x000f280000300800 */
[----:B------:R-:W4:Y:S04]  /*9c10*/  LDL.LU R217, [R1+0x178] ;  /* 0x0001780001d97983 */ /* 0x000f280000300800 */
[----:B------:R0:W-:Y:S04]  /*9c20*/  STL [R1+0x198], R223 ;  /* 0x000198df01007387 */ /* 0x0001e80000100800 */
[----:B------:R-:W4:Y:S04]  /*9c30*/  LDL.LU R218, [R1+0x19c] ;  /* 0x00019c0001da7983 */ /* 0x000f280000300800 */
        /* <DEDUP_REMOVED lines=13> */
[----:B------:R-:W4:Y:S01]  /*9d10*/  LDL.LU R190, [R1+0x164] ;  /* 0x0001640001be7983 */ /* 0x000f220000300800 */
[----:B-----5:R-:W-:-:S03]  /*9d20*/  IMAD.X R225, R225, 0x1, R148, P4 ;  /* 0x00000001e1e17824 */ /* 0x020fc600020e0694 */
[----:B0-----:R-:W5:Y:S04]  /*9d30*/  LDL.LU R223, [R1+0x138] ;  /* 0x0001380001df7983 */ /* 0x001f680000300800 */
[----:B------:R-:W5:Y:S04]  /*9d40*/  LDL.LU R150, [R1+0x15c] ;  /* 0x00015c0001967983 */ /* 0x000f680000300800 */
[----:B------:R-:W5:Y:S04]  /*9d50*/  LDL.LU R149, [R1+0x130] ;  /* 0x0001300001957983 */ /* 0x000f680000300800 */
[----:B------:R0:W-:Y:S01]  /*9d60*/  STL [R1+0x1bc], R225 ;  /* 0x0001bce101007387 */ /* 0x0001e20000100800 */
[----:B------:R-:W-:-:S03]  /*9d70*/  IADD3 R160, P4, R160, R147, RZ ;  /* 0x00000093a0a07210 */ /* 0x000fc60007f9e0ff */
[----:B0-----:R-:W5:Y:S04]  /*9d80*/  LDL.LU R225, [R1+0x154] ;  /* 0x0001540001e17983 */ /* 0x001f680000300800 */
[----:B------:R0:W-:Y:S01]  /*9d90*/  STL [R1+0x190], R160 ;  /* 0x000190a001007387 */ /* 0x0001e20000100800 */
[----:B------:R-:W-:-:S03]  /*9da0*/  IMAD.X R161, R161, 0x1, R148, P5 ;  /* 0x00000001a1a17824 */ /* 0x000fc600028e0694 */
[----:B0-----:R-:W5:Y:S04]  /*9db0*/  LDL.LU R160, [R1+0x128] ;  /* 0x0001280001a07983 */ /* 0x001f680000300800 */
[----:B------:R0:W-:Y:S04]  /*9dc0*/  STL [R1+0x1b4], R161 ;  /* 0x0001b4a101007387 */ /* 0x0001e80000100800 */
[----:B0-----:R-:W5:Y:S01]  /*9dd0*/  LDL.LU R161, [R1+0x14c] ;  /* 0x00014c0001a17983 */ /* 0x001f620000300800 */
[----:B--2---:R-:W-:-:S05]  /*9de0*/  IADD3 R195, P5, R195, R147, RZ ;  /* 0x00000093c3c37210 */ /* 0x004fca0007fbe0ff */
[----:B------:R0:W-:Y:S04]  /*9df0*/  STL [R1+0x188], R195 ;  /* 0x000188c301007387 */ /* 0x0001e80000100800 */
[----:B0-----:R-:W2:Y:S01]  /*9e00*/  LDL.LU R195, [R1+0x120] ;  /* 0x0001200001c37983 */ /* 0x001ea20000300800 */
[----:B---3--:R-:W-:Y:S01]  /*9e10*/  IMAD.X R193, R193, 0x1, R148, P6 ;  /* 0x00000001c1c17824 */ /* 0x008fe200030e0694 */
[----:B----4-:R-:W-:-:S04]  /*9e20*/  IADD3 R185, P6, R185, R147, RZ ;  /* 0x00000093b9b97210 */ /* 0x010fc80007fde0ff */
[----:B------:R0:W-:Y:S01]  /*9e30*/  STL [R1+0x1ac], R193 ;  /* 0x0001acc101007387 */ /* 0x0001e20000100800 */
[--C-:B------:R-:W-:Y:S01]  /*9e40*/  IMAD.X R187, R187, 0x1, R148.reuse, P1 ;  /* 0x00000001bbbb7824 */ /* 0x100fe200008e0694 */
[----:B------:R-:W-:Y:S02]  /*9e50*/  IADD3 R217, P1, R217, R147, RZ ;  /* 0x00000093d9d97210 */ /* 0x000fe40007f3e0ff */
[----:B0-----:R-:W3:Y:S01]  /*9e60*/  LDL.LU R193, [R1+0x144] ;  /* 0x0001440001c17983 */ /* 0x001ee20000300800 */
        /* <DEDUP_REMOVED lines=30> */
[----:B-----5:R-:W-:-:S03]  /*a050*/  IADD3 R223, P3, R223, R147, RZ ;  /* 0x00000093dfdf7210 */ /* 0x020fc60007f7e0ff */
[----:B------:R-:W-:Y:S01]  /*a060*/  STL [R1+0x16c], R245 ;  /* 0x00016cf501007387 */ /* 0x000fe20000100800 */
[----:B------:R-:W-:-:S03]  /*a070*/  IMAD.X R150, R150, 0x1, R148, P4 ;  /* 0x0000000196967824 */ /* 0x000fc600020e0694 */
[----:B------:R0:W-:Y:S01]  /*a080*/  STL [R1+0x138], R223 ;  /* 0x000138df01007387 */ /* 0x0001e20000100800 */
[----:B------:R-:W-:-:S03]  /*a090*/  IADD3 R149, P4, R149, R147, RZ ;  /* 0x0000009395957210 */ /* 0x000fc60007f9e0ff */
[----:B------:R-:W-:Y:S04]  /*a0a0*/  STL [R1+0x140], R192 ;  /* 0x000140c001007387 */ /* 0x000fe80000100800 */
[----:B0-----:R-:W4:Y:S01]  /*a0b0*/  LDL.LU R223, [R1+0x118] ;  /* 0x0001180001df7983 */ /* 0x001f220000300800 */
[----:B------:R-:W-:-:S03]  /*a0c0*/  IMAD.X R225, R225, 0x1, R148, P5 ;  /* 0x00000001e1e17824 */ /* 0x000fc600028e0694 */
[----:B------:R-:W-:Y:S04]  /*a0d0*/  STL [R1+0x164], R190 ;  /* 0x000164be01007387 */ /* 0x000fe80000100800 */
[----:B------:R0:W-:Y:S04]  /*a0e0*/  STL [R1+0x154], R225 ;  /* 0x000154e101007387 */ /* 0x0001e80000100800 */
[----:B------:R-:W-:Y:S01]  /*a0f0*/  STL [R1+0x15c], R150 ;  /* 0x00015c9601007387 */ /* 0x000fe20000100800 */
[----:B------:R-:W-:-:S03]  /*a100*/  IADD3 R160, P5, R160, R147, RZ ;  /* 0x00000093a0a07210 */ /* 0x000fc60007fbe0ff */
[----:B0-----:R-:W5:Y:S04]  /*a110*/  LDL.LU R225, [R1+0x13c] ;  /* 0x00013c0001e17983 */ /* 0x001f680000300800 */
[----:B------:R-:W-:Y:S04]  /*a120*/  STL [R1+0x130], R149 ;  /* 0x0001309501007387 */ /* 0x000fe80000100800 */
        /* <DEDUP_REMOVED lines=8> */
[----:B---3--:R-:W-:-:S03]  /*a1b0*/  IMAD.X R193, R193, 0x1, R148, P1 ;  /* 0x00000001c1c17824 */ /* 0x008fc600008e0694 */
[----:B------:R-:W3:Y:S04]  /*a1c0*/  LDL.LU R185, [R1+0x12c] ;  /* 0x00012c0001b97983 */ /* 0x000ee80000300800 */
[----:B------:R-:W3:Y:S04]  /*a1d0*/  LDL.LU R187, [R1+0x100] ;  /* 0x0001000001bb7983 */ /* 0x000ee80000300800 */
[----:B------:R-:W3:Y:S04]  /*a1e0*/  LDL.LU R217, [R1+0x124] ;  /* 0x0001240001d97983 */ /* 0x000ee80000300800 */
[----:B------:R0:W-:Y:S04]  /*a1f0*/  STL [R1+0x144], R193 ;  /* 0x000144c101007387 */ /* 0x0001e80000100800 */
        /* <DEDUP_REMOVED lines=15> */
[----:B------:R-:W3:Y:S01]  /*a2f0*/  LDL.LU R150, [R1+0xe4] ;  /* 0x0000e40001967983 */ /* 0x000ee20000300800 */
[----:B----4-:R-:W-:-:S03]  /*a300*/  IADD3 R223, P1, R223, R147, RZ ;  /* 0x00000093dfdf7210 */ /* 0x010fc60007f3e0ff */
[----:B------:R-:W4:Y:S04]  /*a310*/  LDL.LU R149, [R1+0xb8] ;  /* 0x0000b80001957983 */ /* 0x000f280000300800 */
[----:B0-----:R-:W4:Y:S04]  /*a320*/  LDL.LU R193, [R1+0xdc] ;  /* 0x0000dc0001c17983 */ /* 0x001f280000300800 */
[----:B------:R0:W-:Y:S04]  /*a330*/  STL [R1+0x118], R223 ;  /* 0x000118df01007387 */ /* 0x0001e80000100800 */
[----:B0-----:R-:W4:Y:S01]  /*a340*/  LDL.LU R223, [R1+0xb0] ;  /* 0x0000b00001df7983 */ /* 0x001f220000300800 */
[----:B-----5:R-:W-:-:S05]  /*a350*/  IMAD.X R225, R225, 0x1, R148, P2 ;  /* 0x00000001e1e17824 */ /* 0x020fca00010e0694 */
[----:B------:R0:W-:Y:S04]  /*a360*/  STL [R1+0x13c], R225 ;  /* 0x00013ce101007387 */ /* 0x0001e80000100800 */
[----:B0-----:R-:W5:Y:S01]  /*a370*/  LDL.LU R225, [R1+0xd4] ;  /* 0x0000d40001e17983 */ /* 0x001f620000300800 */
[----:B------:R-:W-:-:S05]  /*a380*/  IADD3 R160, P2, R160, R147, RZ ;  /* 0x00000093a0a07210 */ /* 0x000fca0007f5e0ff */
[----:B------:R0:W-:Y:S01]  /*a390*/  STL [R1+0x110], R160 ;  /* 0x000110a001007387 */ /* 0x0001e20000100800 */
[----:B------:R-:W-:-:S03]  /*a3a0*/  IMAD.X R161, R161, 0x1, R148, P3 ;  /* 0x00000001a1a17824 */ /* 0x000fc600018e0694 */
[----:B0-----:R-:W5:Y:S04]  /*a3b0*/  LDL.LU R160, [R1+0xa8] ;  /* 0x0000a80001a07983 */ /* 0x001f680000300800 */
[----:B------:R0:W-:Y:S04]  /*a3c0*/  STL [R1+0x134], R161 ;  /* 0x000134a101007387 */ /* 0x0001e80000100800 */
[----:B0-----:R-:W5:Y:S01]  /*a3d0*/  LDL.LU R161, [R1+0xcc] ;  /* 0x0000cc0001a17983 */ /* 0x001f620000300800 */
[----:B--2---:R-:W-:Y:S01]  /*a3e0*/  IADD3 R195, P3, R195, R147, RZ ;  /* 0x00000093c3c37210 */ /* 0x004fe20007f7e0ff */
[----:B---3--:R-:W-:-:S04]  /*a3f0*/  IMAD.X R185, R185, 0x1, R148, P4 ;  /* 0x00000001b9b97824 */ /* 0x008fc800020e0694 */
[----:B------:R0:W-:Y:S01]  /*a400*/  STL [R1+0x108], R195 ;  /* 0x000108c301007387 */ /* 0x0001e20000100800 */
[-C--:B------:R-:W-:Y:S01]  /*a410*/  IADD3 R187, P4, R187, R147.reuse, RZ ;  /* 0x00000093bbbb7210 */ /* 0x080fe20007f9e0ff */
[----:B------:R-:W-:Y:S02]  /*a420*/  IMAD.X R217, R217, 0x1, R148, P5 ;  /* 0x00000001d9d97824 */ /* 0x000fe400028e0694 */
[----:B0-----:R-:W2:Y:S01]  /*a430*/  LDL.LU R195, [R1+0xa0] ;  /* 0x0000a00001c37983 */ /* 0x001ea20000300800 */
        /* <DEDUP_REMOVED lines=32> */
[----:B----4-:R-:W-:-:S03]  /*a640*/  IADD3 R149, P1, R149, R147, RZ ;  /* 0x0000009395957210 */ /* 0x010fc60007f3e0ff */
[----:B------:R-:W-:Y:S01]  /*a650*/  STL [R1+0xec], R192 ;  /* 0x0000ecc001007387 */ /* 0x000fe20000100800 */
[----:B------:R-:W-:-:S03]  /*a660*/  IMAD.X R193, R193, 0x1, R148, P2 ;  /* 0x00000001c1c17824 */ /* 0x000fc600010e0694 */
[----:B------:R-:W-:Y:S04]  /*a670*/  STL [R1+0xc0], R190 ;  /* 0x0000c0be01007387 */ /* 0x000fe80000100800 */
[----:B------:R-:W-:Y:S01]  /*a680*/  STL [R1+0xe4], R150 ;  /* 0x0000e49601007387 */ /* 0x000fe20000100800 */
[----:B------:R-:W-:-:S05]  /*a690*/  IADD3 R223, P2, R223, R147, RZ ;  /* 0x00000093dfdf7210 */ /* 0x000fca0007f5e0ff */
[----:B------:R0:W-:Y:S04]  /*a6a0*/  STL [R1+0xb0], R223 ;  /* 0x0000b0df01007387 */ /* 0x0001e80000100800 */
[----:B------:R-:W-:Y:S04]  /*a6b0*/  STL [R1+0xb8], R149 ;  /* 0x0000b89501007387 */ /* 0x000fe80000100800 */
[----:B0-----:R-:W3:Y:S01]  /*a6c0*/  LDL.LU R223, [R1+0xc4] ;  /* 0x0000c40001df7983 */ /* 0x001ee20000300800 */
[----:B-----5:R-:W-:-:S03]  /*a6d0*/  IMAD.X R225, R225, 0x1, R148, P3 ;  /* 0x00000001e1e17824 */ /* 0x020fc600018e0694 */
[----:B------:R-:W-:Y:S04]  /*a6e0*/  STL [R1+0xdc], R193 ;  /* 0x0000dcc101007387 */ /* 0x000fe80000100800 */
[----:B------:R0:W-:Y:S04]  /*a6f0*/  STL [R1+0xd4], R225 ;  /* 0x0000d4e101007387 */ /* 0x0001e80000100800 */
[----:B0-----:R-:W4:Y:S01]  /*a700*/  LDL.LU R225, [R1+0x98] ;  /* 0x0000980001e17983 */ /* 0x001f220000300800 */
[----:B------:R-:W-:-:S05]  /*a710*/  IADD3 R160, P3, R160, R147, RZ ;  /* 0x00000093a0a07210 */ /* 0x000fca0007f7e0ff */
[----:B------:R0:W-:Y:S01]  /*a720*/  STL [R1+0xa8], R160 ;  /* 0x0000a8a001007387 */ /* 0x0001e20000100800 */
[----:B------:R-:W-:-:S03]  /*a730*/  IMAD.X R161, R161, 0x1, R148, P4 ;  /* 0x00000001a1a17824 */ /* 0x000fc600020e0694 */
[----:B0-----:R-:W5:Y:S04]  /*a740*/  LDL.LU R160, [R1+0xbc] ;  /* 0x0000bc0001a07983 */ /* 0x001f680000300800 */
[----:B------:R0:W-:Y:S04]  /*a750*/  STL [R1+0xcc], R161 ;  /* 0x0000cca101007387 */ /* 0x0001e80000100800 */
[----:B0-----:R-:W5:Y:S01]  /*a760*/  LDL.LU R161, [R1+0x90] ;  /* 0x0000900001a17983 */ /* 0x001f620000300800 */
[----:B------:R-:W-:Y:S01]  /*a770*/  UMOV UR26, UR18 ;  /* 0x00000012001a7c82 */ /* 0x000fe20008000000 */
[----:B------:R-:W-:Y:S01]  /*a780*/  UMOV UR27, UR19 ;  /* 0x00000013001b7c82 */ /* 0x000fe20008000000 */
[----:B------:R-:W-:Y:S01]  /*a790*/  UMOV UR30, UR22 ;  /* 0x00000016001e7c82 */ /* 0x000fe20008000000 */
[----:B------:R-:W-:Y:S01]  /*a7a0*/  UMOV UR31, UR23 ;  /* 0x00000017001f7c82 */ /* 0x000fe20008000000 */
[----:B------:R-:W-:Y:S01]  /*a7b0*/  HGMMA.64x32x16.F32 R56, gdesc[UR24].tnspA, R56 ;  /* 0x20600000183879f0 */ /* 0x000fe20008700838 */
[----:B------:R-:W5:Y:S03]  /*a7c0*/  LDL.LU R155, [R1+0xb4] ;  /* 0x0000b400019b7983 */ /* 0x000f660000300800 */
[----:B------:R-:W-:Y:S01]  /*a7d0*/  HGMMA.64x32x16.F32 R40, gdesc[UR28].tnspA, R40 ;  /* 0x206000001c2879f0 */ /* 0x000fe20008700828 */
[----:B------:R-:W5:Y:S01]  /*a7e0*/  LDL.LU R185, [R1+0x88] ;  /* 0x0000880001b97983 */ /* 0x000f620000300800 */
[----:B------:R-:W-:Y:S01]  /*a7f0*/  UMOV UR34, UR10 ;  /* 0x0000000a00227c82 */ /* 0x000fe20008000000 */
[----:B------:R-:W-:-:S02]  /*a800*/  UMOV UR35, UR11 ;  /* 0x0000000b00237c82 */ /* 0x000fc40008000000 */
[----:B------:R-:W5:Y:S01]  /*a810*/  LDL.LU R187, [R1+0xac] ;  /* 0x0000ac0001bb7983 */ /* 0x000f620000300800 */
[----:B------:R-:W-:Y:S01]  /*a820*/  HGMMA.64x32x16.F32 R40, gdesc[UR32].tnspA, R40 ;  /* 0x20600000202879f0 */ /* 0x000fe20008700828 */
[----:B------:R-:W-:Y:S01]  /*a830*/  UMOV UR38, UR14 ;  /* 0x0000000e00267c82 */ /* 0x000fe20008000000 */
[----:B------:R-:W-:Y:S02]  /*a840*/  UMOV UR39, UR15 ;  /* 0x0000000f00277c82 */ /* 0x000fe40008000000 */
[----:B------:R-:W-:Y:S01]  /*a850*/  HGMMA.64x32x16.F32 R40, gdesc[UR36].tnspA, R40 ;  /* 0x20600000242879f0 */ /* 0x000fe20008700828 */
[----:B--2---:R-:W-:-:S05]  /*a860*/  IADD3 R195, P4, R195, R147, RZ ;  /* 0x00000093c3c37210 */ /* 0x004fca0007f9e0ff */
[----:B------:R0:W-:Y:S04]  /*a870*/  STL [R1+0xa0], R195 ;  /* 0x0000a0c301007387 */ /* 0x0001e80000100800 */
[----:B------:R-:W2:Y:S04]  /*a880*/  LDL.LU R217, [R1+0x80] ;  /* 0x0000800001d97983 */ /* 0x000ea80000300800 */
        /* <DEDUP_REMOVED lines=17> */
[----:B------:R-:W2:Y:S04]  /*a9a0*/  LDL.LU R193, [R1] ;  /* 0x0000000001c17983 */ /* 0x000ea80000300800 */
[----:B0-----:R-:W2:Y:S01]  /*a9b0*/  LDL.LU R195, [R1+0x5c] ;  /* 0x00005c0001c37983 */ /* 0x001ea20000300800 */
[----:B---3--:R-:W-:-:S05]  /*a9c0*/  IMAD.X R223, R223, 0x1, R148, P5 ;  /* 0x00000001dfdf7824 */ /* 0x008fca00028e0694 */
[----:B------:R0:W-:Y:S04]  /*a9d0*/  STL [R1+0xc4], R223 ;  /* 0x0000c4df01007387 */ /* 0x0001e80000100800 */
[----:B0-----:R-:W3:Y:S01]  /*a9e0*/  LDL.LU R223, [R1+0x54] ;  /* 0x0000540001df7983 */ /* 0x001ee20000300800 */
[----:B----4-:R-:W-:-:S05]  /*a9f0*/  IADD3 R225, P5, R225, R147, RZ ;  /* 0x00000093e1e17210 */ /* 0x010fca0007fbe0ff */
[----:B------:R0:W-:Y:S04]  /*aa00*/  STL [R1+0x98], R225 ;  /* 0x000098e101007387 */ /* 0x0001e80000100800 */
[----:B0-----:R-:W4:Y:S01]  /*aa10*/  LDL.LU R225, [R1+0x4c] ;  /* 0x00004c0001e17983 */ /* 0x001f220000300800 */
[----:B-----5:R-:W-:-:S05]  /*aa20*/  IMAD.X R160, R160, 0x1, R148, P6 ;  /* 0x00000001a0a07824 */ /* 0x020fca00030e0694 */
[----:B------:R0:W-:Y:S01]  /*aa30*/  STL [R1+0xbc], R160 ;  /* 0x0000bca001007387 */ /* 0x0001e20000100800 */
[----:B------:R-:W-:-:S03]  /*aa40*/  IADD3 R161, P6, R161, R147, RZ ;  /* 0x00000093a1a17210 */ /* 0x000fc60007fde0ff */
[----:B0-----:R-:W5:Y:S04]  /*aa50*/  LDL.LU R160, [R1+0x40] ;  /* 0x0000400001a07983 */ /* 0x001f680000300800 */
[----:B------:R0:W-:Y:S04]  /*aa60*/  STL [R1+0x90], R161 ;  /* 0x000090a101007387 */ /* 0x0001e80000100800 */
[----:B0-----:R-:W5:Y:S01]  /*aa70*/  LDL.LU R161, [R1+0x18] ;  /* 0x0000180001a17983 */ /* 0x001f620000300800 */
[----:B------:R-:W-:Y:S01]  /*aa80*/  UMOV UR42, UR18 ;  /* 0x00000012002a7c82 */ /* 0x000fe20008000000 */
[----:B------:R-:W-:Y:S01]  /*aa90*/  UMOV UR43, UR19 ;  /* 0x00000013002b7c82 */ /* 0x000fe20008000000 */
[----:B------:R-:W-:Y:S01]  /*aaa0*/  UMOV UR46, UR22 ;  /* 0x00000016002e7c82 */ /* 0x000fe20008000000 */
[----:B------:R-:W-:Y:S01]  /*aab0*/  UMOV UR47, UR23 ;  /* 0x00000017002f7c82 */ /* 0x000fe20008000000 */
[----:B------:R-:W-:Y:S04]  /*aac0*/  HGMMA.64x32x16.F32 R40, gdesc[UR40].tnspA, R40 ;  /* 0x20600000282879f0 */ /* 0x000fe80008700828 */
[----:B------:R-:W-:Y:S01]  /*aad0*/  HGMMA.64x32x16.F32 R24, gdesc[UR44].tnspA, R24 ;  /* 0x206000002c1879f0 */ /* 0x000fe20008700818 */
[----:B------:R-:W-:Y:S01]  /*aae0*/  UMOV UR50, UR10 ;  /* 0x0000000a00327c82 */ /* 0x000fe20008000000 */
[----:B------:R-:W-:-:S02]  /*aaf0*/  UMOV UR51, UR11 ;  /* 0x0000000b00337c82 */ /* 0x000fc40008000000 */
[----:B------:R-:W-:Y:S01]  /*ab00*/  HGMMA.64x32x16.F32 R24, gdesc[UR48].tnspA, R24 ;  /* 0x20600000301879f0 */ /* 0x000fe20008700818 */
[----:B------:R-:W-:Y:S01]  /*ab10*/  UMOV UR54, UR14 ;  /* 0x0000000e00367c82 */ /* 0x000fe20008000000 */
[----:B------:R-:W-:Y:S02]  /*ab20*/  UMOV UR55, UR15 ;  /* 0x0000000f00377c82 */ /* 0x000fe40008000000 */
[----:B------:R-:W-:Y:S01]  /*ab30*/  HGMMA.64x32x16.F32 R24, gdesc[UR52].tnspA, R24 ;  /* 0x20600000341879f0 */ /* 0x000fe20008700818 */
[----:B------:R-:W-:Y:S01]  /*ab40*/  UMOV UR58, UR18 ;  /* 0x00000012003a7c82 */ /* 0x000fe20008000000 */
[----:B------:R-:W-:Y:S01]  /*ab50*/  UMOV UR59, UR19 ;  /* 0x00000013003b7c82 */ /* 0x000fe20008000000 */
[--C-:B------:R-:W-:Y:S01]  /*ab60*/  IMAD.X R155, R155, 0x1, R148.reuse, P1 ;  /* 0x000000019b9b7824 */ /* 0x100fe200008e0694 */
[-C--:B------:R-:W-:Y:S01]  /*ab70*/  IADD3 R185, P1, R185, R147.reuse, RZ ;  /* 0x00000093b9b97210 */ /* 0x080fe20007f3e0ff */
[----:B------:R-:W-:Y:S01]  /*ab80*/  IMAD.X R187, R187, 0x1, R148, P2 ;  /* 0x00000001bbbb7824 */ /* 0x000fe200010e0694 */
[----:B--2---:R-:W-:-:S02]  /*ab90*/  IADD3 R217, P2, R217, R147, RZ ;  /* 0x00000093d9d97210 */ /* 0x004fc40007f5e0ff */
[----:B------:R0:W-:Y:S01]  /*aba0*/  STL [R1+0xb4], R155 ;  /* 0x0000b49b01007387 */ /* 0x0001e20000100800 */
[----:B------:R-:W-:-:S03]  /*abb0*/  IMAD.X R218, R218, 0x1, R148, P3 ;  /* 0x00000001dada7824 */ /* 0x000fc600018e0694 */
[----:B------:R0:W-:Y:S01]  /*abc0*/  STL [R1+0x88], R185 ;  /* 0x000088b901007387 */ /* 0x0001e20000100800 */
[-C--:B------:R-:W-:Y:S01]  /*abd0*/  IADD3 R242, P3, R242, R147.reuse, RZ ;  /* 0x00000093f2f27210 */ /* 0x080fe20007f7e0ff */
[--C-:B------:R-:W-:Y:S01]  /*abe0*/  IMAD.X R243, R243, 0x1, R148.reuse, P4 ;  /* 0x00000001f3f37824 */ /* 0x100fe200020e0694 */
[-C--:B------:R-:W-:Y:S01]  /*abf0*/  IADD3 R196, P4, R196, R147.reuse, RZ ;  /* 0x00000093c4c47210 */ /* 0x080fe20007f9e0ff */
[--C-:B------:R-:W-:Y:S01]  /*ac00*/  IMAD.X R194, R194, 0x1, R148.reuse, P5 ;  /* 0x00000001c2c27824 */ /* 0x100fe200028e0694 */
[----:B------:R0:W-:Y:S01]  /*ac10*/  STL [R1+0xac], R187 ;  /* 0x0000acbb01007387 */ /* 0x0001e20000100800 */
[-C--:B------:R-:W-:Y:S01]  /*ac20*/  IADD3 R152, P5, R152, R147.reuse, RZ ;  /* 0x0000009398987210 */ /* 0x080fe20007fbe0ff */
[--C-:B------:R-:W-:Y:S01]  /*ac30*/  IMAD.X R151, R151, 0x1, R148.reuse, P6 ;  /* 0x0000000197977824 */ /* 0x100fe200030e0694 */
[----:B------:R-:W-:Y:S01]  /*ac40*/  HGMMA.64x32x16.F32 R24, gdesc[UR56].tnspA, R24, gsb0 ;  /* 0x20600000381879f0 */ /* 0x000fe20008000818 */
[--C-:B------:R-:W-:Y:S01]  /*ac50*/  IMAD.X R191, R191, 0x1, R148.reuse, P1 ;  /* 0x00000001bfbf7824 */ /* 0x100fe200008e0694 */
[-C--:B------:R-:W-:Y:S01]  /*ac60*/  IADD3 R189, P6, R189, R147.reuse, RZ ;  /* 0x00000093bdbd7210 */ /* 0x080fe20007fde0ff */
[----:B------:R-:W-:Y:S01]  /*ac70*/  IMAD.X R221, R221, 0x1, R148, P2 ;  /* 0x00000001dddd7824 */ /* 0x000fe200010e0694 */
[----:B------:R-:W-:-:S02]  /*ac80*/  IADD3 R219, P1, R219, R147, RZ ;  /* 0x00000093dbdb7210 */ /* 0x000fc40007f3e0ff */
[-C--:B------:R-:W-:Y:S01]  /*ac90*/  IADD3 R244, P2, R244, R147.reuse, RZ ;  /* 0x00000093f4f47210 */ /* 0x080fe20007f5e0ff */
[----:B------:R0:W-:Y:S01]  /*aca0*/  STL [R1+0x80], R217 ;  /* 0x000080d901007387 */ /* 0x0001e20000100800 */
[--C-:B------:R-:W-:Y:S01]  /*acb0*/  IMAD.X R245, R245, 0x1, R148.reuse, P3 ;  /* 0x00000001f5f57824 */ /* 0x100fe200018e0694 */
[----:B------:R-:W-:Y:S02]  /*acc0*/  IADD3 R192, P3, R192, R147, RZ ;  /* 0x00000093c0c07210 */ /* 0x000fe40007f7e0ff */
[----:B------:R0:W-:Y:S01]  /*acd0*/  STL [R1+0xa4], R218 ;  /* 0x0000a4da01007387 */ /* 0x0001e20000100800 */
[----:B------:R-:W-:-:S03]  /*ace0*/  IMAD.X R190, R190, 0x1, R148, P4 ;  /* 0x00000001bebe7824 */ /* 0x000fc600020e0694 */
[----:B------:R0:W-:Y:S01]  /*acf0*/  STL [R1+0x78], R242 ;  /* 0x000078f201007387 */ /* 0x0001e20000100800 */
[----:B------:R-:W-:-:S03]  /*ad00*/  IADD3 R150, P4, R150, R147, RZ ;  /* 0x0000009396967210 */ /* 0x000fc60007f9e0ff */
[----:B------:R0:W-:Y:S01]  /*ad10*/  STL [R1+0x9c], R243 ;  /* 0x00009cf301007387 */ /* 0x0001e20000100800 */
[----:B------:R-:W-:-:S03]  /*ad20*/  IMAD.X R149, R149, 0x1, R148, P5 ;  /* 0x0000000195957824 */ /* 0x000fc600028e0694 */
[----:B------:R0:W-:Y:S01]  /*ad30*/  STL [R1+0x70], R196 ;  /* 0x000070c401007387 */ /* 0x0001e20000100800 */
[-C--:B------:R-:W-:Y:S01]  /*ad40*/  IADD3 R193, P5, R193, R147.reuse, RZ ;  /* 0x00000093c1c17210 */ /* 0x080fe20007fbe0ff */
[--C-:B------:R-:W-:Y:S01]  /*ad50*/  IMAD.X R195, R195, 0x1, R148.reuse, P6 ;  /* 0x00000001c3c37824 */ /* 0x100fe200030e0694 */
[-C--:B------:R-:W-:Y:S01]  /*ad60*/  IADD3 R146, P6, R146, R147.reuse, RZ ;  /* 0x0000009392927210 */ /* 0x080fe20007fde0ff */
[----:B------:R0:W-:Y:S02]  /*ad70*/  STL [R1+0x94], R194 ;  /* 0x000094c201007387 */ /* 0x0001e40000100800 */
[--C-:B------:R-:W-:Y:S01]  /*ad80*/  IMAD.X R135, R135, 0x1, R148.reuse, P5 ;  /* 0x0000000187877824 */ /* 0x100fe200028e0694 */
[-C--:B------:R-:W-:Y:S01]  /*ad90*/  IADD3 R141, P5, R141, R147.reuse, RZ ;  /* 0x000000938d8d7210 */ /* 0x080fe20007fbe0ff */
[----:B------:R0:W-:Y:S01]  /*ada0*/  STL [R1+0x68], R152 ;  /* 0x0000689801007387 */ /* 0x0001e20000100800 */
[----:B------:R-:W-:Y:S01]  /*adb0*/  IMAD.X R133, R133, 0x1, R148, P6 ;  /* 0x0000000185857824 */ /* 0x000fe200030e0694 */
[----:B------:R-:W-:-:S02]  /*adc0*/  IADD3 R140, P6, R140, R147, RZ ;  /* 0x000000938c8c7210 */ /* 0x000fc40007fde0ff */
[----:B------:R0:W-:Y:S04]  /*add0*/  STL [R1+0x8c], R151 ;  /* 0x00008c9701007387 */ /* 0x0001e80000100800 */
[----:B------:R0:W-:Y:S04]  /*ade0*/  STL [R1+0x60], R189 ;  /* 0x000060bd01007387 */ /* 0x0001e80000100800 */
[----:B------:R0:W-:Y:S01]  /*adf0*/  STL [R1+0x84], R191 ;  /* 0x000084bf01007387 */ /* 0x0001e20000100800 */
[----:B------:R-:W-:-:S03]  /*ae00*/  IMAD.X R123, R123, 0x1, R148, P5 ;  /* 0x000000017b7b7824 */ /* 0x000fc600028e0694 */
[----:B------:R0:W-:Y:S01]  /*ae10*/  STL [R1+0x58], R219 ;  /* 0x000058db01007387 */ /* 0x0001e20000100800 */
[--C-:B---3--:R-:W-:Y:S01]  /*ae20*/  IMAD.X R223, R223, 0x1, R148.reuse, P1 ;  /* 0x00000001dfdf7824 */ /* 0x108fe200008e0694 */
[-C--:B------:R-:W-:Y:S02]  /*ae30*/  IADD3 R145, P1, R145, R147.reuse, RZ ;  /* 0x0000009391917210 */ /* 0x080fe40007f3e0ff */
[----:B------:R0:W-:Y:S03]  /*ae40*/  STL [R1+0x7c], R221 ;  /* 0x00007cdd01007387 */ /* 0x0001e60000100800 */
[--C-:B------:R-:W-:Y:S01]  /*ae50*/  IMAD.X R131, R131, 0x1, R148.reuse, P1 ;  /* 0x0000000183837824 */ /* 0x100fe200008e0694 */
[-C--:B------:R-:W-:Y:S01]  /*ae60*/  IADD3 R139, P1, R139, R147.reuse, RZ ;  /* 0x000000938b8b7210 */ /* 0x080fe20007f3e0ff */
[----:B----4-:R-:W-:Y:S01]  /*ae70*/  IMAD.X R225, R225, 0x1, R148, P2 ;  /* 0x00000001e1e17824 */ /* 0x010fe200010e0694 */
[----:B------:R-:W-:-:S05]  /*ae80*/  IADD3 R144, P2, R144, R147, RZ ;  /* 0x0000009390907210 */ /* 0x000fca0007f5e0ff */
[--C-:B------:R-:W-:Y:S01]  /*ae90*/  IMAD.X R129, R129, 0x1, R148.reuse, P2 ;  /* 0x0000000181817824 */ /* 0x100fe200010e0694 */
[-C--:B------:R-:W-:Y:S01]  /*aea0*/  IADD3 R138, P2, R138, R147.reuse, RZ ;  /* 0x000000938a8a7210 */ /* 0x080fe20007f5e0ff */
[----:B------:R0:W-:Y:S01]  /*aeb0*/  STL [R1+0x50], R244 ;  /* 0x000050f401007387 */ /* 0x0001e20000100800 */
[--C-:B------:R-:W-:Y:S01]  /*aec0*/  IMAD.X R121, R121, 0x1, R148.reuse, P6 ;  /* 0x0000000179797824 */ /* 0x100fe200030e0694 */
[-C--:B------:R-:W-:Y:S01]  /*aed0*/  IADD3 R134, P5, R134, R147.reuse, RZ ;  /* 0x0000009386867210 */ /* 0x080fe20007fbe0ff */
[--C-:B------:R-:W-:Y:S02]  /*aee0*/  IMAD.X R10, R10, 0x1, R148.reuse, P1 ;  /* 0x000000010a0a7824 */ /* 0x100fe400008e0694 */
[--C-:B-----5:R-:W-:Y:S01]  /*aef0*/  IMAD.X R160, R160, 0x1, R148.reuse, P3 ;  /* 0x00000001a0a07824 */ /* 0x120fe200018e0694 */
[-C--:B------:R-:W-:Y:S01]  /*af00*/  IADD3 R143, P3, R143, R147.reuse, RZ ;  /* 0x000000938f8f7210 */ /* 0x080fe20007f7e0ff */
[----:B------:R0:W-:Y:S01]  /*af10*/  STL [R1+0x74], R245 ;  /* 0x000074f501007387 */ /* 0x0001e20000100800 */
[----:B------:R-:W-:Y:S01]  /*af20*/  IMAD.X R118, R118, 0x1, R148, P2 ;  /* 0x0000000176767824 */ /* 0x000fe200010e0694 */
[----:B------:R-:W-:-:S02]  /*af30*/  IADD3 R132, P6, R132, R147, RZ ;  /* 0x0000009384847210 */ /* 0x000fc40007fde0ff */
[--C-:B------:R-:W-:Y:S01]  /*af40*/  IMAD.X R127, R127, 0x1, R148.reuse, P3 ;  /* 0x000000017f7f7824 */ /* 0x100fe200018e0694 */
[-C--:B------:R-:W-:Y:S01]  /*af50*/  IADD3 R137, P3, R137, R147.reuse, RZ ;  /* 0x0000009389897210 */ /* 0x080fe20007f7e0ff */
[----:B------:R-:W-:Y:S01]  /*af60*/  IMAD.X R161, R161, 0x1, R148, P4 ;  /* 0x00000001a1a17824 */ /* 0x000fe200020e0694 */
[-C--:B------:R-:W-:Y:S01]  /*af70*/  IADD3 R142, P4, R142, R147.reuse, RZ ;  /* 0x000000938e8e7210 */ /* 0x080fe20007f9e0ff */
[----:B------:R0:W-:Y:S01]  /*af80*/  STL [R1+0x48], R192 ;  /* 0x000048c001007387 */ /* 0x0001e20000100800 */
[----:B------:R-:W-:-:S03]  /*af90*/  IADD3 R130, P1, R130, R147, RZ ;  /* 0x0000009382827210 */ /* 0x000fc60007f3e0ff */
[--C-:B------:R-:W-:Y:S01]  /*afa0*/  IMAD.X R125, R125, 0x1, R148.reuse, P4 ;  /* 0x000000017d7d7824 */ /* 0x100fe200020e0694 */
[-C--:B------:R-:W-:Y:S01]  /*afb0*/  IADD3 R136, P4, R136, R147.reuse, RZ ;  /* 0x0000009388887210 */ /* 0x080fe20007f9e0ff */
[----:B------:R0:W-:Y:S01]  /*afc0*/  STL [R1+0x6c], R190 ;  /* 0x00006cbe01007387 */ /* 0x0001e20000100800 */
[-C--:B------:R-:W-:Y:S01]  /*afd0*/  IADD3 R128, P2, R128, R147.reuse, RZ ;  /* 0x0000009380807210 */ /* 0x080fe20007f5e0ff */
[--C-:B------:R-:W-:Y:S02]  /*afe0*/  IMAD.X R116, R116, 0x1, R148.reuse, P3 ;  /* 0x0000000174747824 */ /* 0x100fe400018e0694 */
[----:B------:R0:W-:Y:S01]  /*aff0*/  STL [R1+0x20], R150 ;  /* 0x0000209601007387 */ /* 0x0001e20000100800 */
[--C-:B------:R-:W-:Y:S01]  /*b000*/  IMAD.X R114, R114, 0x1, R148.reuse, P4 ;  /* 0x0000000172727824 */ /* 0x100fe200020e0694 */
[-C--:B------:R-:W-:Y:S02]  /*b010*/  IADD3 R126, P3, R126, R147.reuse, RZ ;  /* 0x000000937e7e7210 */ /* 0x080fe40007f7e0ff */
[----:B------:R0:W-:Y:S01]  /*b020*/  STL [R1+0x64], R149 ;  /* 0x0000649501007387 */ /* 0x0001e20000100800 */
[----:B------:R-:W-:Y:S01]  /*b030*/  IADD3 R124, P4, R124, R147, RZ ;  /* 0x000000937c7c7210 */ /* 0x000fe20007f9e0ff */
[----:B------:R-:W-:-:S02]  /*b040*/  IMAD.X R112, R112, 0x1, R148, P5 ;  /* 0x0000000170707824 */ /* 0x000fc400028e0694 */
[----:B------:R0:W-:Y:S01]  /*b050*/  STL [R1], R193 ;  /* 0x000000c101007387 */ /* 0x0001e20000100800 */
[--C-:B------:R-:W-:Y:S01]  /*b060*/  IMAD.X R110, R110, 0x1, R148.reuse, P6 ;  /* 0x000000016e6e7824 */ /* 0x100fe200030e0694 */
[-C--:B------:R-:W-:Y:S01]  /*b070*/  IADD3 R122, P5, R122, R147.reuse, RZ ;  /* 0x000000937a7a7210 */ /* 0x080fe20007fbe0ff */
[--C-:B------:R-:W-:Y:S01]  /*b080*/  IMAD.X R108, R108, 0x1, R148.reuse, P1 ;  /* 0x000000016c6c7824 */ /* 0x100fe200008e0694 */
[----:B------:R0:W-:Y:S01]  /*b090*/  STL [R1+0x5c], R195 ;  /* 0x00005cc301007387 */ /* 0x0001e20000100800 */
[----:B------:R-:W-:Y:S01]  /*b0a0*/  IMAD.X R106, R106, 0x1, R148, P2 ;  /* 0x000000016a6a7824 */ /* 0x000fe200010e0694 */
[-C--:B------:R-:W-:Y:S02]  /*b0b0*/  IADD3 R120, P6, R120, R147.reuse, RZ ;  /* 0x0000009378787210 */ /* 0x080fe40007fde0ff */
[----:B------:R0:W-:Y:S01]  /*b0c0*/  STL [R1+0x54], R223 ;  /* 0x000054df01007387 */ /* 0x0001e20000100800 */
[-C--:B------:R-:W-:Y:S02]  /*b0d0*/  IADD3 R119, P1, R119, R147.reuse, RZ ;  /* 0x0000009377777210 */ /* 0x080fe40007f3e0ff */
[-C--:B------:R-:W-:Y:S01]  /*b0e0*/  IADD3 R117, P2, R117, R147.reuse, RZ ;  /* 0x0000009375757210 */ /* 0x080fe20007f5e0ff */
[----:B------:R0:W-:Y:S01]  /*b0f0*/  STL [R1+0x4c], R225 ;  /* 0x00004ce101007387 */ /* 0x0001e20000100800 */
[----:B------:R-:W-:Y:S01]  /*b100*/  IADD3 R156, P0, R156, R147, RZ ;  /* 0x000000939c9c7210 */ /* 0x000fe20007f1e0ff */
[----:B------:R-:W-:-:S02]  /*b110*/  VIADD R3, R3, 0x1 ;  /* 0x0000000103037836 */ /* 0x000fc40000000000 */
[----:B------:R0:W-:Y:S01]  /*b120*/  STL [R1+0x40], R160 ;  /* 0x000040a001007387 */ /* 0x0001e20000100800 */
[--C-:B------:R-:W-:Y:S01]  /*b130*/  IMAD.X R104, R104, 0x1, R148.reuse, P3 ;  /* 0x0000000168687824 */ /* 0x100fe200018e0694 */
[-C--:B------:R-:W-:Y:S01]  /*b140*/  IADD3 R115, P3, R115, R147.reuse, RZ ;  /* 0x0000009373737210 */ /* 0x080fe20007f7e0ff */
[--C-:B------:R-:W-:Y:S01]  /*b150*/  IMAD.X R102, R102, 0x1, R148.reuse, P4 ;  /* 0x0000000166667824 */ /* 0x100fe200020e0694 */
[----:B------:R0:W-:Y:S01]  /*b160*/  STL [R1+0x18], R161 ;  /* 0x000018a101007387 */ /* 0x0001e20000100800 */
[----:B------:R-:W-:Y:S01]  /*b170*/  IADD3 R113, P4, R113, R147, RZ ;  /* 0x0000009371717210 */ /* 0x000fe20007f9e0ff */
[--C-:B------:R-:W-:Y:S01]  /*b180*/  IMAD.X R100, R100, 0x1, R148.reuse, P5 ;  /* 0x0000000164647824 */ /* 0x100fe200028e0694 */
[----:B------:R-:W-:Y:S01]  /*b190*/  IADD3 R111, P5, R111, UR5, RZ ;  /* 0x000000056f6f7c10 */ /* 0x000fe2000ffbe0ff */
[--C-:B------:R-:W-:Y:S01]  /*b1a0*/  IMAD.X R93, R93, 0x1, R148.reuse, P6 ;  /* 0x000000015d5d7824 */ /* 0x100fe200030e0694 */
[----:B------:R-:W-:Y:S01]  /*b1b0*/  IADD3 R109, P6, R109, UR5, RZ ;  /* 0x000000056d6d7c10 */ /* 0x000fe2000ffde0ff */
[--C-:B------:R-:W-:Y:S01]  /*b1c0*/  IMAD.X R91, R91, 0x1, R148.reuse, P1 ;  /* 0x000000015b5b7824 */ /* 0x100fe200008e0694 */
[----:B------:R-:W-:Y:S01]  /*b1d0*/  IADD3 R107, P1, R107, UR5, RZ ;  /* 0x000000056b6b7c10 */ /* 0x000fe2000ff3e0ff */
[--C-:B------:R-:W-:Y:S01]  /*b1e0*/  IMAD.X R89, R89, 0x1, R148.reuse, P2 ;  /* 0x0000000159597824 */ /* 0x100fe200010e0694 */
[----:B------:R-:W-:Y:S01]  /*b1f0*/  IADD3 R105, P2, R105, UR5, RZ ;  /* 0x0000000569697c10 */ /* 0x000fe2000ff5e0ff */
[--C-:B------:R-:W-:Y:S01]  /*b200*/  IMAD.X R157, R157, 0x1, R148.reuse, P0 ;  /* 0x000000019d9d7824 */ /* 0x100fe200000e0694 */
[----:B------:R-:W-:Y:S01]  /*b210*/  ISETP.NE.U32.AND P0, PT, R3, R153, PT ;  /* 0x000000990300720c */ /* 0x000fe20003f05070 */
[--C-:B------:R-:W-:Y:S01]  /*b220*/  IMAD.X R23, R23, 0x1, R148.reuse, P3 ;  /* 0x0000000117177824 */ /* 0x100fe200018e0694 */
[----:B------:R-:W-:Y:S01]  /*b230*/  IADD3.X R19, R19, UR60, RZ, P5, !PT ;  /* 0x0000003c13137c10 */ /* 0x000fe2000affe4ff */
[----:B------:R-:W-:Y:S01]  /*b240*/  IMAD.X R21, R21, 0x1, R148, P4 ;  /* 0x0000000115157824 */ /* 0x000fe200020e0694 */
[----:B------:R-:W-:-:S02]  /*b250*/  IADD3.X R17, R17, UR60, RZ, P6, !PT ;  /* 0x0000003c11117c10 */ /* 0x000fc4000b7fe4ff */
[----:B------:R-:W-:Y:S02]  /*b260*/  IADD3.X R15, R15, UR60, RZ, P1, !PT ;  /* 0x0000003c0f0f7c10 */ /* 0x000fe40008ffe4ff */
[----:B------:R-:W-:Y:S02]  /*b270*/  IADD3.X R13, R13, UR60, RZ, P2, !PT ;  /* 0x0000003c0d0d7c10 */ /* 0x000fe400097fe4ff */
[----:B------:R-:W-:Y:S02]  /*b280*/  IADD3 R103, P3, R103, UR5, RZ ;  /* 0x0000000567677c10 */ /* 0x000fe4000ff7e0ff */
[----:B------:R-:W-:Y:S02]  /*b290*/  IADD3 R101, P4, R101, UR5, RZ ;  /* 0x0000000565657c10 */ /* 0x000fe4000ff9e0ff */
[----:B------:R-:W-:Y:S02]  /*b2a0*/  IADD3 R99, P5, R99, UR5, RZ ;  /* 0x0000000563637c10 */ /* 0x000fe4000ffbe0ff */
[----:B------:R-:W-:-:S02]  /*b2b0*/  IADD3 R98, P6, R98, UR5, RZ ;  /* 0x0000000562627c10 */ /* 0x000fc4000ffde0ff */
[----:B------:R-:W-:Y:S02]  /*b2c0*/  IADD3 R97, P1, R97, UR5, RZ ;  /* 0x0000000561617c10 */ /* 0x000fe4000ff3e0ff */
[----:B------:R-:W-:Y:S02]  /*b2d0*/  IADD3 R96, P2, R96, UR5, RZ ;  /* 0x0000000560607c10 */ /* 0x000fe4000ff5e0ff */
[----:B------:R-:W-:Y:S02]  /*b2e0*/  IADD3.X R11, R11, UR60, RZ, P3, !PT ;  /* 0x0000003c0b0b7c10 */ /* 0x000fe40009ffe4ff */
[----:B------:R-:W-:Y:S02]  /*b2f0*/  IADD3.X R9, R9, UR60, RZ, P4, !PT ;  /* 0x0000003c09097c10 */ /* 0x000fe4000a7fe4ff */
[----:B------:R-:W-:Y:S02]  /*b300*/  IADD3.X R8, R8, UR60, RZ, P5, !PT ;  /* 0x0000003c08087c10 */ /* 0x000fe4000affe4ff */
        /* <DEDUP_REMOVED lines=8> */
[----:B------:R-:W-:Y:S01]  /*b390*/  IADD3 R22, P2, R22, UR5, RZ ;  /* 0x0000000516167c10 */ /* 0x000fe2000ff5e0ff */
[----:B------:R-:W-:Y:S02]  /*b3a0*/  WARPGROUP.DEPBAR.LE gsb0, 0x0 ;  /* 0x00008000000079c5 */ /* 0x000fe40000010000 */
[----:B------:R-:W-:Y:S02]  /*b3b0*/  IADD3.X R4, R4, UR60, RZ, P3, !PT ;  /* 0x0000003c04047c10 */ /* 0x000fe40009ffe4ff */
[----:B------:R-:W-:Y:S02]  /*b3c0*/  IADD3.X R20, R20, UR60, RZ, P4, !PT ;  /* 0x0000003c14147c10 */ /* 0x000fe4000a7fe4ff */
[----:B------:R-:W-:Y:S02]  /*b3d0*/  IADD3.X R18, R18, UR60, RZ, P5, !PT ;  /* 0x0000003c12127c10 */ /* 0x000fe4000affe4ff */
[----:B------:R-:W-:-:S02]  /*b3e0*/  IADD3.X R16, R16, UR60, RZ, P6, !PT ;  /* 0x0000003c10107c10 */ /* 0x000fc4000b7fe4ff */
[----:B------:R-:W-:Y:S02]  /*b3f0*/  IADD3.X R14, R14, UR60, RZ, P1, !PT ;  /* 0x0000003c0e0e7c10 */ /* 0x000fe40008ffe4ff */
[----:B------:R-:W-:Y:S01]  /*b400*/  IADD3.X R12, R12, UR60, RZ, P2, !PT ;  /* 0x0000003c0c0c7c10 */ /* 0x000fe200097fe4ff */
[----:B0-----:R-:W-:Y:S06]  /*b410*/  @P0 BRA `(.L_x_1) ;  /* 0xffffff8400900947 */ /* 0x001fec000383ffff */
[----:B------:R-:W-:Y:S02]  /*b420*/  F2FP.F16.F32.PACK_AB R95, R39, R71 ;  /* 0x00000047275f723e */ /* 0x000fe400000000ff */
[----:B------:R-:W-:Y:S02]  /*b430*/  F2FP.F16.F32.PACK_AB R93, R55, R87 ;  /* 0x00000057375d723e */ /* 0x000fe400000000ff */
[----:B------:R-:W-:Y:S02]  /*b440*/  F2FP.F16.F32.PACK_AB R91, R38, R70 ;  /* 0x00000046265b723e */ /* 0x000fe400000000ff */
[----:B------:R-:W-:Y:S02]  /*b450*/  F2FP.F16.F32.PACK_AB R89, R54, R86 ;  /* 0x000000563659723e */ /* 0x000fe400000000ff */
[----:B------:R-:W-:Y:S02]  /*b460*/  F2FP.F16.F32.PACK_AB R94, R37, R69 ;  /* 0x00000045255e723e */ /* 0x000fe400000000ff */
[----:B------:R-:W-:-:S02]  /*b470*/  F2FP.F16.F32.PACK_AB R92, R53, R85 ;  /* 0x00000055355c723e */ /* 0x000fc400000000ff */
        /* <DEDUP_REMOVED lines=25> */
[----:B------:R-:W-:-:S07]  /*b610*/  F2FP.F16.F32.PACK_AB R8, R40, R72 ;  /* 0x000000482808723e */ /* 0x000fce00000000ff */
.L_x_0:
[----:B------:R-:W2:Y:S01]  /*b620*/  LDL.LU R98, [R1+0x384] ;  /* 0x0003840001627983 */ /* 0x000ea20000300800 */
[----:B------:R-:W-:Y:S01]  /*b630*/  ULDC.64 UR10, c[0x0][0x228] ;  /* 0x00008a00000a7ab9 */ /* 0x000fe20000000a00 */
[----:B------:R-:W-:Y:S01]  /*b640*/  ULDC UR8, c[0x0][0x248] ;  /* 0x0000920000087ab9 */ /* 0x000fe20000000800 */
[----:B------:R-:W1:Y:S01]  /*b650*/  S2R R4, SR_TID.X ;  /* 0x0000000000047919 */ /* 0x000e620000002100 */
[----:B------:R-:W3:Y:S04]  /*b660*/  LDL.LU R97, [R1+0x388] ;  /* 0x0003880001617983 */ /* 0x000ee80000300800 */
[----:B------:R-:W4:Y:S01]  /*b670*/  LDL.LU R96, [R1+0x38c] ;  /* 0x00038c0001607983 */ /* 0x000f220000300800 */
[C---:B-1----:R-:W-:Y:S01]  /*b680*/  IMAD.SHL.U32 R2, R4.reuse, 0x40, RZ ;  /* 0x0000004004027824 */ /* 0x042fe200078e00ff */
[C---:B------:R-:W-:Y:S01]  /*b690*/  LOP3.LUT R40, R4.reuse, 0x7f, RZ, 0xc0, !PT ;  /* 0x0000007f04287812 */ /* 0x040fe200078ec0ff */
[----:B------:R-:W-:-:S03]  /*b6a0*/  IMAD.SHL.U32 R0, R4, 0x10, RZ ;  /* 0x0000001004007824 */ /* 0x000fc600078e00ff */
[----:B------:R-:W-:Y:S01]  /*b6b0*/  LEA R40, R40, UR4, 0x4 ;  /* 0x0000000428287c11 */ /* 0x000fe2000f8e20ff */
[----:B------:R-:W-:Y:S01]  /*b6c0*/  BAR.SYNC.DEFER_BLOCKING 0x0 ;  /* 0x0000000000007b1d */ /* 0x000fe20000010000 */
[----:B------:R-:W-:Y:S01]  /*b6d0*/  LOP3.LUT R0, R0, 0xf0, RZ, 0xc0, !PT ;  /* 0x000000f000007812 */ /* 0x000fe200078ec0ff */
[C---:B--2---:R-:W-:Y:S02]  /*b6e0*/  VIADD R3, R98.reuse, 0x1 ;  /* 0x0000000162037836 */ /* 0x044fe40000000000 */
[C---:B------:R-:W-:Y:S02]  /*b6f0*/  VIADD R5, R98.reuse, 0x2 ;  /* 0x0000000262057836 */ /* 0x040fe40000000000 */
[C---:B------:R-:W-:Y:S01]  /*b700*/  VIADD R6, R98.reuse, 0x3 ;  /* 0x0000000362067836 */ /* 0x040fe20000000000 */
[----:B------:R-:W-:Y:S01]  /*b710*/  ISETP.GE.AND P5, PT, R3, UR11, PT ;  /* 0x0000000b03007c0c */ /* 0x000fe2000bfa6270 */
[----:B------:R-:W-:Y:S01]  /*b720*/  IMAD R29, R98, UR8, RZ ;  /* 0x00000008621d7c24 */ /* 0x000fe2000f8e02ff */
[----:B------:R-:W-:Y:S01]  /*b730*/  LOP3.LUT R3, R2, 0x400, RZ, 0xc0, !PT ;  /* 0x0000040002037812 */ /* 0x000fe200078ec0ff */
[----:B------:R-:W-:Y:S01]  /*b740*/  IMAD.SHL.U32 R2, R4, 0x8, RZ ;  /* 0x0000000804027824 */ /* 0x000fe200078e00ff */
[----:B------:R-:W-:-:S02]  /*b750*/  ISETP.GE.AND P4, PT, R5, UR11, PT ;  /* 0x0000000b05007c0c */ /* 0x000fc4000bf86270 */
[----:B------:R-:W-:Y:S01]  /*b760*/  IADD3 R3, R3, UR4, R0 ;  /* 0x0000000403037c10 */ /* 0x000fe2000fffe000 */
[----:B------:R-:W1:Y:S01]  /*b770*/  LDC R5, c[0x0][0x244] ;  /* 0x00009100ff057b82 */ /* 0x000e620000000800 */
[----:B------:R-:W-:Y:S01]  /*b780*/  LOP3.LUT R2, R2, 0x300, RZ, 0xc0, !PT ;  /* 0x0000030002027812 */ /* 0x000fe200078ec0ff */
[----:B------:R-:W-:Y:S01]  /*b790*/  VIADD R0, R98, 0x4 ;  /* 0x0000000462007836 */ /* 0x000fe20000000000 */
[----:B------:R-:W-:Y:S01]  /*b7a0*/  ULDC.64 UR4, c[0x0][0x220] ;  /* 0x0000880000047ab9 */ /* 0x000fe20000000a00 */
[----:B------:R-:W-:Y:S02]  /*b7b0*/  ISETP.GE.AND P3, PT, R6, UR11, PT ;  /* 0x0000000b06007c0c */ /* 0x000fe4000bf66270 */
[----:B------:R-:W-:Y:S01]  /*b7c0*/  IMAD.IADD R28, R2, 0x1, R3 ;  /* 0x00000001021c7824 */ /* 0x000fe200078e0203 */
[----:B------:R-:W-:Y:S02]  /*b7d0*/  ISETP.GE.AND P1, PT, R0, UR11, PT ;  /* 0x0000000b00007c0c */ /* 0x000fe4000bf26270 */
[----:B---3--:R-:W-:-:S02]  /*b7e0*/  ISETP.GE.AND P0, PT, R97, UR10, PT ;  /* 0x0000000a61007c0c */ /* 0x008fc4000bf06270 */
[----:B------:R-:W-:Y:S01]  /*b7f0*/  STSM.16.M88.4 [R28], R8 ;  /* 0x000000081c007844 */ /* 0x000fe20000000200 */
[----:B------:R-:W-:Y:S01]  /*b800*/  BAR.SYNC.DEFER_BLOCKING 0x0 ;  /* 0x0000000000007b1d */ /* 0x000fe20000010000 */
[----:B------:R-:W-:Y:S01]  /*b810*/  ISETP.LT.AND P0, PT, R98, UR11, !P0 ;  /* 0x0000000b62007c0c */ /* 0x000fe2000c701270 */
[----:B-1----:R-:W-:-:S05]  /*b820*/  IMAD R0, R97, R5, RZ ;  /* 0x0000000561007224 */ /* 0x002fca00078e02ff */
[----:B------:R-:W-:-:S04]  /*b830*/  LEA R2, P2, R0, UR4, 0x1 ;  /* 0x0000000400027c11 */ /* 0x000fc8000f8408ff */
[----:B------:R-:W-:Y:S01]  /*b840*/  LEA.HI.X.SX32 R3, R0, UR5, 0x1, P2 ;  /* 0x0000000500037c11 */ /* 0x000fe200090f0eff */
[----:B------:R-:W-:Y:S01]  /*b850*/  IMAD R0, R5, 0x80, R0 ;  /* 0x0000008005007824 */ /* 0x000fe200078e0200 */
[----:B------:R-:W-:Y:S01]  /*b860*/  ISETP.GE.AND P2, PT, R98, UR11, PT ;  /* 0x0000000b62007c0c */ /* 0x000fe2000bf46270 */
[----:B------:R-:W-:Y:S01]  /*b870*/  IMAD.WIDE R26, R29, 0x2, R2 ;  /* 0x000000021d1a7825 */ /* 0x000fe200078e0202 */
[----:B------:R-:W1:Y:S01]  /*b880*/  LDS.128 R44, [R40] ;  /* 0x00000000282c7984 */ /* 0x000e620000000c00 */
[----:B------:R-:W-:Y:S01]  /*b890*/  BAR.SYNC.DEFER_BLOCKING 0x0 ;  /* 0x0000000000007b1d */ /* 0x000fe20000010000 */
[----:B------:R-:W-:Y:S02]  /*b8a0*/  LEA R24, P6, R0, UR4, 0x1 ;  /* 0x0000000400187c11 */ /* 0x000fe4000f8c08ff */
[----:B----4-:R-:W-:Y:S02]  /*b8b0*/  ISETP.LT.AND P2, PT, R96, UR10, !P2 ;  /* 0x0000000a60007c0c */ /* 0x010fe4000d741270 */
[----:B------:R-:W-:Y:S01]  /*b8c0*/  LEA.HI.X.SX32 R25, R0, UR5, 0x1, P6 ;  /* 0x0000000500197c11 */ /* 0x000fe2000b0f0eff */
[----:B------:R-:W-:Y:S01]  /*b8d0*/  VIADD R0, R98, 0x5 ;  /* 0x0000000562007836 */ /* 0x000fe20000000000 */
[----:B------:R-:W-:-:S02]  /*b8e0*/  ISETP.LT.AND P6, PT, R97, UR10, !P5 ;  /* 0x0000000a61007c0c */ /* 0x000fc4000efc1270 */
[----:B------:R-:W-:Y:S01]  /*b8f0*/  ISETP.LT.AND P5, PT, R96, UR10, !P5 ;  /* 0x0000000a60007c0c */ /* 0x000fe2000efa1270 */
[----:B------:R-:W-:Y:S01]  /*b900*/  STSM.16.M88.4 [R28], R12 ;  /* 0x0000000c1c007844 */ /* 0x000fe20000000200 */
[----:B------:R-:W-:Y:S06]  /*b910*/  BAR.SYNC.DEFER_BLOCKING 0x0 ;  /* 0x0000000000007b1d */ /* 0x000fec0000010000 */
[----:B------:R-:W2:Y:S02]  /*b920*/  LDS.128 R48, [R40] ;  /* 0x0000000028307984 */ /* 0x000ea40000000c00 */
[----:B------:R-:W-:Y:S06]  /*b930*/  BAR.SYNC.DEFER_BLOCKING 0x0 ;  /* 0x0000000000007b1d */ /* 0x000fec0000010000 */
[----:B------:R3:W-:Y:S02]  /*b940*/  STSM.16.M88.4 [R28], R32 ;  /* 0x000000201c007844 */ /* 0x0007e40000000200 */
[----:B------:R-:W-:Y:S01]  /*b950*/  BAR.SYNC.DEFER_BLOCKING 0x0 ;  /* 0x0000000000007b1d */ /* 0x000fe20000010000 */
[----:B---3--:R-:W-:Y:S01]  /*b960*/  VIADD R33, R29, UR8 ;  /* 0x000000081d217c36 */ /* 0x008fe20008000000 */
[----:B-1----:R-:W-:-:S03]  /*b970*/  PRMT R34, R44, 0x7632, R34 ;  /* 0x000076322c227816 */ /* 0x002fc60000000022 */
[C---:B------:R-:W-:Y:S02]  /*b980*/  VIADD R35, R33.reuse, UR8 ;  /* 0x0000000821237c36 */ /* 0x040fe40008000000 */
[----:B------:R-:W-:Y:S01]  /*b990*/  IMAD.WIDE R30, R33, 0x2, R2 ;  /* 0x00000002211e7825 */ /* 0x000fe200078e0202 */
[----:B------:R-:W1:Y:S01]  /*b9a0*/  LDS.128 R20, [R40] ;  /* 0x0000000028147984 */ /* 0x000e620000000c00 */
[----:B------:R-:W-:Y:S06]  /*b9b0*/  BAR.SYNC.DEFER_BLOCKING 0x0 ;  /* 0x0000000000007b1d */ /* 0x000fec0000010000 */
[----:B------:R2:W-:Y:S02]  /*b9c0*/  STSM.16.M88.4 [R28], R36 ;  /* 0x000000241c007844 */ /* 0x0005e40000000200 */
[----:B------:R-:W-:Y:S01]  /*b9d0*/  BAR.SYNC.DEFER_BLOCKING 0x0 ;  /* 0x0000000000007b1d */ /* 0x000fe20000010000 */
[----:B--2---:R-:W-:Y:S01]  /*b9e0*/  PRMT R36, R48, 0x7632, R36 ;  /* 0x0000763230247816 */ /* 0x004fe20000000024 */
[----:B------:R-:W-:-:S04]  /*b9f0*/  VIADD R37, R35, UR8 ;  /* 0x0000000823257c36 */ /* 0x000fc80008000000 */
[----:B0-----:R-:W0:Y:S02]  /*ba00*/  LDS.128 R16, [R40] ;  /* 0x0000000028107984 */ /* 0x001e240000000c00 */
[----:B------:R-:W-:Y:S06]  /*ba10*/  BAR.SYNC.DEFER_BLOCKING 0x0 ;  /* 0x0000000000007b1d */ /* 0x000fec0000010000 */
[----:B------:R-:W-:Y:S02]  /*ba20*/  STSM.16.M88.4 [R28], R52 ;  /* 0x000000341c007844 */ /* 0x000fe40000000200 */
[----:B------:R-:W-:Y:S06]  /*ba30*/  BAR.SYNC.DEFER_BLOCKING 0x0 ;  /* 0x0000000000007b1d */ /* 0x000fec0000010000 */
[----:B------:R-:W-:Y:S02]  /*ba40*/  LDS.128 R12, [R40] ;  /* 0x00000000280c7984 */ /* 0x000fe40000000c00 */
[----:B------:R-:W-:Y:S06]  /*ba50*/  BAR.SYNC.DEFER_BLOCKING 0x0 ;  /* 0x0000000000007b1d */ /* 0x000fec0000010000 */
[----:B------:R-:W-:Y:S02]  /*ba60*/  STSM.16.M88.4 [R28], R68 ;  /* 0x000000441c007844 */ /* 0x000fe40000000200 */
[----:B------:R-:W-:Y:S06]  /*ba70*/  BAR.SYNC.DEFER_BLOCKING 0x0 ;  /* 0x0000000000007b1d */ /* 0x000fec0000010000 */
[----:B------:R-:W2:Y:S02]  /*ba80*/  LDS.128 R8, [R40] ;  /* 0x0000000028087984 */ /* 0x000ea40000000c00 */
[----:B------:R-:W-:Y:S06]  /*ba90*/  BAR.SYNC.DEFER_BLOCKING 0x0 ;  /* 0x0000000000007b1d */ /* 0x000fec0000010000 */
[----:B------:R-:W-:Y:S02]  /*baa0*/  STSM.16.M88.4 [R28], R88 ;  /* 0x000000581c007844 */ /* 0x000fe40000000200 */
[----:B------:R-:W-:Y:S06]  /*bab0*/  BAR.SYNC.DEFER_BLOCKING 0x0 ;  /* 0x0000000000007b1d */ /* 0x000fec0000010000 */
[----:B------:R-:W3:Y:S02]  /*bac0*/  LDS.128 R4, [R40] ;  /* 0x0000000028047984 */ /* 0x000ee40000000c00 */
[----:B------:R-:W-:Y:S06]  /*bad0*/  BAR.SYNC.DEFER_BLOCKING 0x0 ;  /* 0x0000000000007b1d */ /* 0x000fec0000010000 */
[----:B------:R4:W-:Y:S02]  /*bae0*/  STSM.16.M88.4 [R28], R92 ;  /* 0x0000005c1c007844 */ /* 0x0009e40000000200 */
[----:B------:R-:W-:Y:S01]  /*baf0*/  BAR.SYNC.DEFER_BLOCKING 0x0 ;  /* 0x0000000000007b1d */ /* 0x000fe20000010000 */
[----:B----4-:R-:W-:-:S05]  /*bb00*/  IMAD.WIDE R28, R29, 0x2, R24 ;  /* 0x000000021d1c7825 */ /* 0x010fca00078e0218 */
[----:B------:R4:W-:Y:S01]  /*bb10*/  @P0 STG.E.U16 desc[UR6][R26.64], R44 ;  /* 0x0000002c1a000986 */ /* 0x0009e2000c101506 */
[----:B------:R-:W-:Y:S02]  /*bb20*/  ISETP.LT.AND P0, PT, R97, UR10, !P4 ;  /* 0x0000000a61007c0c */ /* 0x000fe4000e701270 */
[----:B------:R-:W-:Y:S01]  /*bb30*/  ISETP.LT.AND P4, PT, R96, UR10, !P4 ;  /* 0x0000000a60007c0c */ /* 0x000fe2000e781270 */
[----:B------:R5:W-:Y:S01]  /*bb40*/  @P2 STG.E.U16 desc[UR6][R28.64], R34 ;  /* 0x000000221c002986 */ /* 0x000be2000c101506 */
[----:B------:R-:W-:Y:S01]  /*bb50*/  ISETP.GE.AND P2, PT, R0, UR11, PT ;  /* 0x0000000b00007c0c */ /* 0x000fe2000bf46270 */
[----:B------:R-:W-:Y:S02]  /*bb60*/  VIADD R0, R98, 0x6 ;  /* 0x0000000662007836 */ /* 0x000fe40000000000 */
[----:B------:R1:W-:Y:S03]  /*bb70*/  @P6 STG.E.U16 desc[UR6][R30.64], R48 ;  /* 0x000000301e006986 */ /* 0x0003e6000c101506 */
[----:B------:R-:W-:Y:S01]  /*bb80*/  ISETP.GE.AND P6, PT, R0, UR11, PT ;  /* 0x0000000b00007c0c */ /* 0x000fe2000bfc6270 */
[----:B----4-:R-:W-:Y:S01]  /*bb90*/  IMAD.WIDE R26, R33, 0x2, R24 ;  /* 0x00000002211a7825 */ /* 0x010fe200078e0218 */
[----:B------:R-:W4:Y:S03]  /*bba0*/  LDS.128 R40, [R40] ;  /* 0x0000000028287984 */ /* 0x000f260000000c00 */
[----:B------:R-:W-:Y:S01]  /*bbb0*/  IMAD.WIDE R32, R35, 0x2, R2 ;  /* 0x0000000223207825 */ /* 0x000fe200078e0202 */
[----:B------:R0:W-:Y:S01]  /*bbc0*/  @P5 STG.E.U16 desc[UR6][R26.64], R36 ;  /* 0x000000241a005986 */ /* 0x0001e2000c101506 */
[----:B------:R-:W-:-:S02]  /*bbd0*/  ISETP.LT.AND P5, PT, R97, UR10, !P3 ;  /* 0x0000000a61007c0c */ /* 0x000fc4000dfa1270 */
[----:B------:R-:W-:Y:S01]  /*bbe0*/  ISETP.LT.AND P3, PT, R96, UR10, !P3 ;  /* 0x0000000a60007c0c */ /* 0x000fe2000df61270 */
[----:B------:R2:W-:Y:S01]  /*bbf0*/  @P0 STG.E.U16 desc[UR6][R32.64], R45 ;  /* 0x0000002d20000986 */ /* 0x0005e2000c101506 */
[----:B-----5:R-:W-:-:S04]  /*bc00*/  IMAD.WIDE R28, R37, 0x2, R2 ;  /* 0x00000002251c7825 */ /* 0x020fc800078e0202 */
[----:B-1----:R-:W-:Y:S01]  /*bc10*/  IMAD.WIDE R30, R37, 0x2, R24 ;  /* 0x00000002251e7825 */ /* 0x002fe200078e0218 */
[----:B0-----:R-:W-:-:S03]  /*bc20*/  PRMT R36, R49, 0x7632, R36 ;  /* 0x0000763231247816 */ /* 0x001fc60000000024 */
[----:B------:R-:W-:Y:S01]  /*bc30*/  IMAD.WIDE R26, R35, 0x2, R24 ;  /* 0x00000002231a7825 */ /* 0x000fe200078e0218 */
[----:B--2---:R-:W-:-:S03]  /*bc40*/  PRMT R33, R45, 0x7632, R33 ;  /* 0x000076322d217816 */ /* 0x004fc60000000021 */
[----:B------:R-:W-:Y:S02]  /*bc50*/  VIADD R37, R37, UR8 ;  /* 0x0000000825257c36 */ /* 0x000fe40008000000 */
[----:B------:R-:W-:Y:S01]  /*bc60*/  VIADD R0, R98, 0x7 ;  /* 0x0000000762007836 */ /* 0x000fe20000000000 */
[----:B------:R0:W-:Y:S01]  /*bc70*/  @P4 STG.E.U16 desc[UR6][R26.64], R33 ;  /* 0x000000211a004986 */ /* 0x0001e2000c101506 */
[----:B------:R-:W-:Y:S01]  /*bc80*/  ISETP.LT.AND P4, PT, R97, UR10, !P1 ;  /* 0x0000000a61007c0c */ /* 0x000fe2000cf81270 */
[----:B------:R-:W-:Y:S01]  /*bc90*/  VIADD R35, R37, UR8 ;  /* 0x0000000825237c36 */ /* 0x000fe20008000000 */
[----:B------:R-:W-:Y:S01]  /*bca0*/  ISETP.LT.AND P1, PT, R96, UR10, !P1 ;  /* 0x0000000a60007c0c */ /* 0x000fe2000cf21270 */
[----:B------:R-:W-:Y:S01]  /*bcb0*/  @P5 STG.E.U16 desc[UR6][R28.64], R49 ;  /* 0x000000311c005986 */ /* 0x000fe2000c101506 */
[----:B------:R-:W-:Y:S01]  /*bcc0*/  ISETP.GE.AND P0, PT, R0, UR11, PT ;  /* 0x0000000b00007c0c */ /* 0x000fe2000bf06270 */
[C---:B------:R-:W-:Y:S02]  /*bcd0*/  VIADD R34, R98.reuse, 0x8 ;  /* 0x0000000862227836 */ /* 0x040fe40000000000 */
[----:B------:R1:W-:Y:S01]  /*bce0*/  @P3 STG.E.U16 desc[UR6][R30.64], R36 ;  /* 0x000000241e003986 */ /* 0x0003e2000c101506 */
[----:B------:R-:W-:Y:S01]  /*bcf0*/  ISETP.LT.AND P3, PT, R97, UR10, !P2 ;  /* 0x0000000a61007c0c */ /* 0x000fe2000d761270 */
[----:B------:R-:W-:Y:S01]  /*bd00*/  VIADD R0, R98, 0x9 ;  /* 0x0000000962007836 */ /* 0x000fe20000000000 */
[----:B------:R-:W-:Y:S01]  /*bd10*/  ISETP.LT.AND P2, PT, R96, UR10, !P2 ;  /* 0x0000000a60007c0c */ /* 0x000fe2000d741270 */
[----:B0-----:R-:W-:Y:S01]  /*bd20*/  IMAD.WIDE R32, R37, 0x2, R2 ;  /* 0x0000000225207825 */ /* 0x001fe200078e0202 */
[----:B------:R-:W-:-:S03]  /*bd30*/  ISETP.GE.AND P5, PT, R34, UR11, PT ;  /* 0x0000000b22007c0c */ /* 0x000fc6000bfa6270 */
[----:B------:R-:W-:Y:S01]  /*bd40*/  IMAD.WIDE R26, R37, 0x2, R24 ;  /* 0x00000002251a7825 */ /* 0x000fe200078e0218 */
[----:B------:R-:W-:Y:S01]  /*bd50*/  @P4 STG.E.U16 desc[UR6][R32.64], R46 ;  /* 0x0000002e20004986 */ /* 0x000fe2000c101506 */
[----:B------:R-:W-:Y:S02]  /*bd60*/  ISETP.GE.AND P4, PT, R0, UR11, PT ;  /* 0x0000000b00007c0c */ /* 0x000fe4000bf86270 */
[----:B-1----:R-:W-:Y:S01]  /*bd70*/  PRMT R31, R46, 0x7632, R31 ;  /* 0x000076322e1f7816 */ /* 0x002fe2000000001f */
[----:B------:R-:W-:-:S04]  /*bd80*/  IMAD.WIDE R28, R35, 0x2, R2 ;  /* 0x00000002231c7825 */ /* 0x000fc800078e0202 */
[----:B------:R0:W-:Y:S01]  /*bd90*/  @P1 STG.E.U16 desc[UR6][R26.64], R31 ;  /* 0x0000001f1a001986 */ /* 0x0001e2000c101506 */
[----:B------:R-:W-:Y:S01]  /*bda0*/  ISETP.LT.AND P1, PT, R97, UR10, !P6 ;  /* 0x0000000a61007c0c */ /* 0x000fe2000f721270 */
[----:B------:R-:W-:Y:S01]  /*bdb0*/  VIADD R34, R98, 0xa ;  /* 0x0000000a62227836 */ /* 0x000fe20000000000 */
[----:B------:R-:W-:Y:S01]  /*bdc0*/  ISETP.LT.AND P6, PT, R96, UR10, !P6 ;  /* 0x0000000a60007c0c */ /* 0x000fe2000f7c1270 */
[----:B------:R1:W-:Y:S01]  /*bdd0*/  @P3 STG.E.U16 desc[UR6][R28.64], R50 ;  /* 0x000000321c003986 */ /* 0x0003e2000c101506 */
[----:B------:R-:W-:Y:S02]  /*bde0*/  VIADD R0, R98, 0xb ;  /* 0x0000000b62007836 */ /* 0x000fe40000000000 */
[----:B------:R-:W-:Y:S02]  /*bdf0*/  ISETP.GE.AND P3, PT, R34, UR11, PT ;  /* 0x0000000b22007c0c */ /* 0x000fe4000bf66270 */
[----:B------:R-:W-:Y:S01]  /*be00*/  PRMT R34, R51, 0x7632, R34 ;  /* 0x0000763233227816 */ /* 0x000fe20000000022 */
[----:B0-----:R-:W-:Y:S01]  /*be10*/  IMAD.WIDE R30, R35, 0x2, R24 ;  /* 0x00000002231e7825 */ /* 0x001fe200078e0218 */
[----:B------:R-:W-:-:S03]  /*be20*/  PRMT R27, R50, 0x7632, R27 ;  /* 0x00007632321b7816 */ /* 0x000fc6000000001b */
[----:B------:R-:W-:Y:S01]  /*be30*/  VIADD R35, R35, UR8 ;  /* 0x0000000823237c36 */ /* 0x000fe20008000000 */
[----:B-1----:R-:W-:Y:S01]  /*be40*/  PRMT R29, R47, 0x7632, R29 ;  /* 0x000076322f1d7816 */ /* 0x002fe2000000001d */
[----:B------:R0:W-:Y:S01]  /*be50*/  @P2 STG.E.U16 desc[UR6][R30.64], R27 ;  /* 0x0000001b1e002986 */ /* 0x0001e2000c101506 */
[----:B------:R-:W-:Y:S01]  /*be60*/  ISETP.LT.AND P2, PT, R97, UR10, !P0 ;  /* 0x0000000a61007c0c */ /* 0x000fe2000c741270 */
[----:B------:R-:W-:Y:S01]  /*be70*/  IMAD.WIDE R32, R35, 0x2, R24 ;  /* 0x0000000223207825 */ /* 0x000fe200078e0218 */
[----:B------:R-:W-:-:S03]  /*be80*/  ISETP.LT.AND P0, PT, R96, UR10, !P0 ;  /* 0x0000000a60007c0c */ /* 0x000fc6000c701270 */
[----:B0-----:R-:W-:-:S04]  /*be90*/  IMAD.WIDE R26, R35, 0x2, R2 ;  /* 0x00000002231a7825 */ /* 0x001fc800078e0202 */
[----:B------:R-:W-:Y:S01]  /*bea0*/  VIADD R35, R35, UR8 ;  /* 0x0000000823237c36 */ /* 0x000fe20008000000 */
[----:B------:R0:W-:Y:S01]  /*beb0*/  @P1 STG.E.U16 desc[UR6][R26.64], R47 ;  /* 0x0000002f1a001986 */ /* 0x0001e2000c101506 */
[----:B------:R-:W-:Y:S01]  /*bec0*/  ISETP.GE.AND P1, PT, R0, UR11, PT ;  /* 0x0000000b00007c0c */ /* 0x000fe2000bf26270 */
[----:B------:R-:W-:Y:S02]  /*bed0*/  VIADD R0, R98, 0xc ;  /* 0x0000000c62007836 */ /* 0x000fe40000000000 */
[----:B------:R1:W-:Y:S01]  /*bee0*/  @P6 STG.E.U16 desc[UR6][R32.64], R29 ;  /* 0x0000001d20006986 */ /* 0x0003e2000c101506 */
[----:B------:R-:W-:Y:S01]  /*bef0*/  ISETP.LT.AND P6, PT, R97, UR10, !P5 ;  /* 0x0000000a61007c0c */ /* 0x000fe2000efc1270 */
[----:B------:R-:W-:Y:S01]  /*bf00*/  VIADD R37, R35, UR8 ;  /* 0x0000000823257c36 */ /* 0x000fe20008000000 */
[----:B------:R-:W-:-:S03]  /*bf10*/  ISETP.LT.AND P5, PT, R96, UR10, !P5 ;  /* 0x0000000a60007c0c */ /* 0x000fc6000efa1270 */
[----:B------:R-:W-:-:S04]  /*bf20*/  IMAD.WIDE R30, R37, 0x2, R2 ;  /* 0x00000002251e7825 */ /* 0x000fc800078e0202 */
[----:B0-----:R-:W-:-:S04]  /*bf30*/  IMAD.WIDE R26, R35, 0x2, R24 ;  /* 0x00000002231a7825 */ /* 0x001fc800078e0218 */
[----:B-1----:R-:W-:-:S04]  /*bf40*/  IMAD.WIDE R28, R35, 0x2, R2 ;  /* 0x00000002231c7825 */ /* 0x002fc800078e0202 */
[----:B------:R-:W-:Y:S01]  /*bf50*/  IMAD.WIDE R32, R37, 0x2, R24 ;  /* 0x0000000225207825 */ /* 0x000fe200078e0218 */
[----:B------:R0:W-:Y:S01]  /*bf60*/  @P2 STG.E.U16 desc[UR6][R28.64], R51 ;  /* 0x000000331c002986 */ /* 0x0001e2000c101506 */
[----:B------:R-:W-:Y:S02]  /*bf70*/  ISETP.LT.AND P2, PT, R97, UR10, !P4 ;  /* 0x0000000a61007c0c */ /* 0x000fe4000e741270 */
[----:B------:R-:W-:Y:S01]  /*bf80*/  ISETP.LT.AND P4, PT, R96, UR10, !P4 ;  /* 0x0000000a60007c0c */ /* 0x000fe2000e781270 */
[----:B------:R-:W-:Y:S01]  /*bf90*/  VIADD R37, R37, UR8 ;  /* 0x0000000825257c36 */ /* 0x000fe20008000000 */
[----:B------:R1:W-:Y:S01]  /*bfa0*/  @P0 STG.E.U16 desc[UR6][R26.64], R34 ;  /* 0x000000221a000986 */ /* 0x0003e2000c101506 */
[----:B------:R-:W-:Y:S01]  /*bfb0*/  ISETP.GE.AND P0, PT, R0, UR11, PT ;  /* 0x0000000b00007c0c */ /* 0x000fe2000bf06270 */
[----:B------:R-:W-:Y:S02]  /*bfc0*/  VIADD R0, R98, 0xd ;  /* 0x0000000d62007836 */ /* 0x000fe40000000000 */
[----:B------:R2:W-:Y:S01]  /*bfd0*/  @P6 STG.E.U16 desc[UR6][R30.64], R20 ;  /* 0x000000141e006986 */ /* 0x0005e2000c101506 */
[----:B------:R-:W-:Y:S01]  /*bfe0*/  VIADD R35, R37, UR8 ;  /* 0x0000000825237c36 */ /* 0x000fe20008000000 */
[----:B0-----:R-:W-:-:S02]  /*bff0*/  PRMT R29, R20, 0x7632, R29 ;  /* 0x00007632141d7816 */ /* 0x001fc4000000001d */
[----:B------:R-:W-:Y:S01]  /*c000*/  ISETP.GE.AND P6, PT, R0, UR11, PT ;  /* 0x0000000b00007c0c */ /* 0x000fe2000bfc6270 */
[----:B------:R-:W-:Y:S02]  /*c010*/  VIADD R0, R98, 0xe ;  /* 0x0000000e62007836 */ /* 0x000fe40000000000 */
[----:B------:R0:W-:Y:S01]  /*c020*/  @P5 STG.E.U16 desc[UR6][R32.64], R29 ;  /* 0x0000001d20005986 */ /* 0x0001e2000c101506 */
[----:B------:R-:W-:Y:S01]  /*c030*/  ISETP.LT.AND P5, PT, R97, UR10, !P3 ;  /* 0x0000000a61007c0c */ /* 0x000fe2000dfa1270 */
[----:B-1----:R-:W-:Y:S01]  /*c040*/  IMAD.WIDE R26, R37, 0x2, R24 ;  /* 0x00000002251a7825 */ /* 0x002fe200078e0218 */
[----:B------:R-:W-:Y:S02]  /*c050*/  ISETP.LT.AND P3, PT, R96, UR10, !P3 ;  /* 0x0000000a60007c0c */ /* 0x000fe4000df61270 */
[----:B------:R-:W-:Y:S01]  /*c060*/  PRMT R34, R16, 0x7632, R34 ;  /* 0x0000763210227816 */ /* 0x000fe20000000022 */
[----:B--2---:R-:W-:-:S04]  /*c070*/  IMAD.WIDE R30, R35, 0x2, R2 ;  /* 0x00000002231e7825 */ /* 0x004fc800078e0202 */
[----:B0-----:R-:W-:-:S04]  /*c080*/  IMAD.WIDE R28, R37, 0x2, R2 ;  /* 0x00000002251c7825 */ /* 0x001fc800078e0202 */
[C---:B------:R-:W-:Y:S01]  /*c090*/  IMAD.WIDE R32, R35.reuse, 0x2, R24 ;  /* 0x0000000223207825 */ /* 0x040fe200078e0218 */
[----:B------:R0:W-:Y:S01]  /*c0a0*/  @P2 STG.E.U16 desc[UR6][R28.64], R16 ;  /* 0x000000101c002986 */ /* 0x0001e2000c101506 */
[----:B------:R-:W-:Y:S02]  /*c0b0*/  ISETP.GE.AND P2, PT, R0, UR11, PT ;  /* 0x0000000b00007c0c */ /* 0x000fe4000bf46270 */
[----:B------:R-:W-:Y:S01]  /*c0c0*/  VIADD R35, R35, UR8 ;  /* 0x0000000823237c36 */ /* 0x000fe20008000000 */
[----:B------:R1:W-:Y:S01]  /*c0d0*/  @P4 STG.E.U16 desc[UR6][R26.64], R34 ;  /* 0x000000221a004986 */ /* 0x0003e2000c101506 */
[C---:B------:R-:W-:Y:S01]  /*c0e0*/  ISETP.LT.AND P4, PT, R97.reuse, UR10, !P1 ;  /* 0x0000000a61007c0c */ /* 0x040fe2000cf81270 */
[----:B------:R-:W-:Y:S01]  /*c0f0*/  VIADD R0, R98, 0x10 ;  /* 0x0000001062007836 */ /* 0x000fe20000000000 */
[C---:B------:R-:W-:Y:S01]  /*c100*/  ISETP.LT.AND P1, PT, R96.reuse, UR10, !P1 ;  /* 0x0000000a60007c0c */ /* 0x040fe2000cf21270 */
[----:B------:R2:W-:Y:S01]  /*c110*/  @P5 STG.E.U16 desc[UR6][R30.64], R21 ;  /* 0x000000151e005986 */ /* 0x0005e2000c101506 */
[----:B------:R-:W-:Y:S01]  /*c120*/  ISETP.LT.AND P5, PT, R97, UR10, !P0 ;  /* 0x0000000a61007c0c */ /* 0x000fe2000c7a1270 */
[----:B------:R-:W-:Y:S01]  /*c130*/  VIADD R37, R35, UR8 ;  /* 0x0000000823257c36 */ /* 0x000fe20008000000 */
[----:B------:R-:W-:Y:S01]  /*c140*/  ISETP.LT.AND P0, PT, R96, UR10, !P0 ;  /* 0x0000000a60007c0c */ /* 0x000fe2000c701270 */
[----:B0-----:R-:W-:Y:S01]  /*c150*/  VIADD R16, R98, 0xf ;  /* 0x0000000f62107836 */ /* 0x001fe20000000000 */
[----:B------:R-:W-:Y:S01]  /*c160*/  PRMT R29, R21, 0x7632, R29 ;  /* 0x00007632151d7816 */ /* 0x000fe2000000001d */
[----:B-1----:R-:W-:-:S04]  /*c170*/  IMAD.WIDE R26, R37, 0x2, R2 ;  /* 0x00000002251a7825 */ /* 0x002fc800078e0202 */
[----:B------:R0:W-:Y:S01]  /*c180*/  @P3 STG.E.U16 desc[UR6][R32.64], R29 ;  /* 0x0000001d20003986 */ /* 0x0001e2000c101506 */
[----:B------:R-:W-:Y:S01]  /*c190*/  ISETP.GE.AND P3, PT, R16, UR11, PT ;  /* 0x0000000b10007c0c */ /* 0x000fe2000bf66270 */
[----:B--2---:R-:W-:Y:S01]  /*c1a0*/  IMAD.WIDE R20, R35, 0x2, R24 ;  /* 0x0000000223147825 */ /* 0x004fe200078e0218 */
[----:B------:R-:W-:-:S03]  /*c1b0*/  PRMT R31, R17, 0x7632, R31 ;  /* 0x00007632111f7816 */ /* 0x000fc6000000001f */
[----:B0-----:R-:W-:-:S05]  /*c1c0*/  IMAD.WIDE R28, R35, 0x2, R2 ;  /* 0x00000002231c7825 */ /* 0x001fca00078e0202 */
[----:B------:R0:W-:Y:S01]  /*c1d0*/  @P4 STG.E.U16 desc[UR6][R28.64], R17 ;  /* 0x000000111c004986 */ /* 0x0001e2000c101506 */
[----:B------:R-:W-:Y:S01]  /*c1e0*/  ISETP.GE.AND P4, PT, R0, UR11, PT ;  /* 0x0000000b00007c0c */ /* 0x000fe2000bf86270 */
[----:B------:R-:W-:Y:S02]  /*c1f0*/  VIADD R0, R98, 0x12 ;  /* 0x0000001262007836 */ /* 0x000fe40000000000 */
[----:B------:R1:W-:Y:S01]  /*c200*/  @P1 STG.E.U16 desc[UR6][R20.64], R31 ;  /* 0x0000001f14001986 */ /* 0x0003e2000c101506 */
[C---:B------:R-:W-:Y:S02]  /*c210*/  ISETP.LT.AND P1, PT, R97.reuse, UR10, !P6 ;  /* 0x0000000a61007c0c */ /* 0x040fe4000f721270 */
[C---:B------:R-:W-:Y:S01]  /*c220*/  ISETP.LT.AND P6, PT, R96.reuse, UR10, !P6 ;  /* 0x0000000a60007c0c */ /* 0x040fe2000f7c1270 */
[----:B------:R2:W-:Y:S01]  /*c230*/  @P5 STG.E.U16 desc[UR6][R26.64], R22 ;  /* 0x000000161a005986 */ /* 0x0005e2000c101506 */
[----:B------:R-:W-:Y:S02]  /*c240*/  ISETP.LT.AND P5, PT, R97, UR10, !P2 ;  /* 0x0000000a61007c0c */ /* 0x000fe4000d7a1270 */
[----:B------:R-:W-:Y:S01]  /*c250*/  ISETP.LT.AND P2, PT, R96, UR10, !P2 ;  /* 0x0000000a60007c0c */ /* 0x000fe2000d741270 */
[----:B0-----:R-:W-:-:S02]  /*c260*/  VIADD R28, R98, 0x11 ;  /* 0x00000011621c7836 */ /* 0x001fc40000000000 */
[----:B-1----:R-:W-:Y:S01]  /*c270*/  IMAD.WIDE R30, R37, 0x2, R24 ;  /* 0x00000002251e7825 */ /* 0x002fe200078e0218 */
[----:B------:R-:W-:-:S03]  /*c280*/  PRMT R21, R22, 0x7632, R21 ;  /* 0x0000763216157816 */ /* 0x000fc60000000015 */
[----:B------:R-:W-:Y:S01]  /*c290*/  VIADD R37, R37, UR8 ;  /* 0x0000000825257c36 */ /* 0x000fe20008000000 */
[----:B--2---:R-:W-:Y:S01]  /*c2a0*/  PRMT R27, R18, 0x7632, R27 ;  /* 0x00007632121b7816 */ /* 0x004fe2000000001b */
[----:B------:R0:W-:Y:S01]  /*c2b0*/  @P0 STG.E.U16 desc[UR6][R30.64], R21 ;  /* 0x000000151e000986 */ /* 0x0001e2000c101506 */
[----:B------:R-:W-:Y:S01]  /*c2c0*/  ISETP.GE.AND P0, PT, R28, UR11, PT ;  /* 0x0000000b1c007c0c */ /* 0x000fe2000bf06270 */
[----:B------:R-:W-:-:S05]  /*c2d0*/  IMAD.WIDE R16, R37, 0x2, R2 ;  /* 0x0000000225107825 */ /* 0x000fca00078e0202 */
[----:B------:R1:W-:Y:S01]  /*c2e0*/  @P1 STG.E.U16 desc[UR6][R16.64], R18 ;  /* 0x0000001210001986 */ /* 0x0003e2000c101506 */
[----:B------:R-:W-:Y:S01]  /*c2f0*/  ISETP.GE.AND P1, PT, R0, UR11, PT ;  /* 0x0000000b00007c0c */ /* 0x000fe2000bf26270 */
[----:B------:R-:W-:Y:S02]  /*c300*/  VIADD R0, R98, 0x13 ;  /* 0x0000001362007836 */ /* 0x000fe40000000000 */
[----:B0-----:R-:W-:Y:S01]  /*c310*/  IMAD.WIDE R20, R37, 0x2, R24 ;  /* 0x0000000225147825 */ /* 0x001fe200078e0218 */
[----:B------:R-:W-:-:S03]  /*c320*/  PRMT R30, R23, 0x7632, R30 ;  /* 0x00007632171e7816 */ /* 0x000fc6000000001e */
[----:B------:R-:W-:Y:S01]  /*c330*/  VIADD R37, R37, UR8 ;  /* 0x0000000825257c36 */ /* 0x000fe20008000000 */
[----:B------:R0:W-:Y:S01]  /*c340*/  @P6 STG.E.U16 desc[UR6][R20.64], R27 ;  /* 0x0000001b14006986 */ /* 0x0001e2000c101506 */
[----:B------:R-:W-:Y:S02]  /*c350*/  ISETP.LT.AND P6, PT, R97, UR10, !P3 ;  /* 0x0000000a61007c0c */ /* 0x000fe4000dfc1270 */
[C---:B------:R-:W-:Y:S01]  /*c360*/  VIADD R31, R37.reuse, UR8 ;  /* 0x00000008251f7c36 */ /* 0x040fe20008000000 */
[----:B------:R-:W-:Y:S01]  /*c370*/  ISETP.LT.AND P3, PT, R96, UR10, !P3 ;  /* 0x0000000a60007c0c */ /* 0x000fe2000df61270 */
[----:B-1----:R-:W-:Y:S01]  /*c380*/  IMAD.WIDE R16, R37, 0x2, R24 ;  /* 0x0000000225107825 */ /* 0x002fe200078e0218 */
[----:B------:R-:W-:-:S03]  /*c390*/  PRMT R18, R19, 0x7632, R18 ;  /* 0x0000763213127816 */ /* 0x000fc60000000012 */
[----:B------:R-:W-:-:S04]  /*c3a0*/  IMAD.WIDE R28, R31, 0x2, R24 ;  /* 0x000000021f1c7825 */ /* 0x000fc800078e0218 */
[----:B0-----:R-:W-:-:S04]  /*c3b0*/  IMAD.WIDE R26, R37, 0x2, R2 ;  /* 0x00000002251a7825 */ /* 0x001fc800078e0202 */
[--C-:B------:R-:W-:Y:S01]  /*c3c0*/  IMAD.WIDE R20, R31, 0x2, R2.reuse ;  /* 0x000000021f147825 */ /* 0x100fe200078e0202 */
[----:B------:R0:W-:Y:S01]  /*c3d0*/  @P5 STG.E.U16 desc[UR6][R26.64], R23 ;  /* 0x000000171a005986 */ /* 0x0001e2000c101506 */
[----:B------:R-:W-:Y:S02]  /*c3e0*/  ISETP.LT.AND P5, PT, R97, UR10, !P4 ;  /* 0x0000000a61007c0c */ /* 0x000fe4000e7a1270 */
[----:B------:R-:W-:Y:S01]  /*c3f0*/  VIADD R31, R31, UR8 ;  /* 0x000000081f1f7c36 */ /* 0x000fe20008000000 */
[----:B------:R1:W-:Y:S01]  /*c400*/  @P2 STG.E.U16 desc[UR6][R16.64], R30 ;  /* 0x0000001e10002986 */ /* 0x0003e2000c101506 */
[----:B------:R-:W-:Y:S02]  /*c410*/  ISETP.LT.AND P4, PT, R96, UR10, !P4 ;  /* 0x0000000a60007c0c */ /* 0x000fe4000e781270 */
[----:B------:R-:W-:Y:S01]  /*c420*/  ISETP.GE.AND P2, PT, R0, UR11, PT ;  /* 0x0000000b00007c0c */ /* 0x000fe2000bf46270 */
[----:B------:R2:W-:Y:S01]  /*c430*/  @P6 STG.E.U16 desc[UR6][R20.64], R19 ;  /* 0x0000001314006986 */ /* 0x0005e2000c101506 */
[----:B------:R-:W-:Y:S01]  /*c440*/  ISETP.LT.AND P6, PT, R97, UR10, !P0 ;  /* 0x0000000a61007c0c */ /* 0x000fe2000c7c1270 */
[----:B------:R-:W-:Y:S01]  /*c450*/  VIADD R0, R98, 0x14 ;  /* 0x0000001462007836 */ /* 0x000fe20000000000 */
[----:B------:R-:W-:Y:S01]  /*c460*/  ISETP.LT.AND P0, PT, R96, UR10, !P0 ;  /* 0x0000000a60007c0c */ /* 0x000fe2000c701270 */
[----:B0-----:R-:W-:Y:S01]  /*c470*/  IMAD.WIDE R22, R31, 0x2, R2 ;  /* 0x000000021f167825 */ /* 0x001fe200078e0202 */
[----:B------:R0:W-:Y:S01]  /*c480*/  @P3 STG.E.U16 desc[UR6][R28.64], R18 ;  /* 0x000000121c003986 */ /* 0x0001e2000c101506 */
[----:B------:R-:W-:-:S02]  /*c490*/  PRMT R26, R8, 0x7632, R26 ;  /* 0x00007632081a7816 */ /* 0x000fc4000000001a */
[C---:B------:R-:W-:Y:S01]  /*c4a0*/  VIADD R27, R31.reuse, UR8 ;  /* 0x000000081f1b7c36 */ /* 0x040fe20008000000 */
[----:B------:R5:W-:Y:S01]  /*c4b0*/  @P5 STG.E.U16 desc[UR6][R22.64], R12 ;  /* 0x0000000c16005986 */ /* 0x000be2000c101506 */
[----:B-1----:R-:W-:Y:S01]  /*c4c0*/  IMAD.WIDE R16, R31, 0x2, R24 ;  /* 0x000000021f107825 */ /* 0x002fe200078e0218 */
[----:B------:R-:W-:-:S03]  /*c4d0*/  ISETP.GE.AND P3, PT, R0, UR11, PT ;  /* 0x0000000b00007c0c */ /* 0x000fc6000bf66270 */
[----:B--2---:R-:W-:-:S04]  /*c4e0*/  IMAD.WIDE R20, R27, 0x2, R24 ;  /* 0x000000021b147825 */ /* 0x004fc800078e0218 */
[----:B0-----:R-:W-:Y:S01]  /*c4f0*/  IMAD.WIDE R18, R27, 0x2, R2 ;  /* 0x000000021b127825 */ /* 0x001fe200078e0202 */
[----:B-----5:R-:W-:-:S03]  /*c500*/  PRMT R23, R12, 0x7632, R23 ;  /* 0x000076320c177816 */ /* 0x020fc60000000017 */
[----:B------:R-:W-:Y:S02]  /*c510*/  VIADD R27, R27, UR8 ;  /* 0x000000081b1b7c36 */ /* 0x000fe40008000000 */
[----:B------:R-:W-:Y:S01]  /*c520*/  VIADD R12, R98, 0x16 ;  /* 0x00000016620c7836 */ /* 0x000fe20000000000 */
[----:B------:R0:W-:Y:S01]  /*c530*/  @P4 STG.E.U16 desc[UR6][R16.64], R23 ;  /* 0x0000001710004986 */ /* 0x0001e2000c101506 */
[----:B------:R-:W-:Y:S01]  /*c540*/  ISETP.LT.AND P4, PT, R97, UR10, !P1 ;  /* 0x0000000a61007c0c */ /* 0x000fe2000cf81270 */
[----:B------:R-:W-:Y:S01]  /*c550*/  VIADD R29, R27, UR8 ;  /* 0x000000081b1d7c36 */ /* 0x000fe20008000000 */
[----:B------:R-:W-:Y:S01]  /*c560*/  ISETP.LT.AND P1, PT, R96, UR10, !P1 ;  /* 0x0000000a60007c0c */ /* 0x000fe2000cf21270 */
[----:B------:R-:W-:Y:S01]  /*c570*/  @P6 STG.E.U16 desc[UR6][R18.64], R8 ;  /* 0x0000000812006986 */ /* 0x000fe2000c101506 */
[----:B------:R-:W-:Y:S01]  /*c580*/  ISETP.LT.AND P6, PT, R97, UR10, !P2 ;  /* 0x0000000a61007c0c */ /* 0x000fe2000d7c1270 */
[----:B------:R-:W-:Y:S01]  /*c590*/  VIADD R0, R98, 0x15 ;  /* 0x0000001562007836 */ /* 0x000fe20000000000 */
[----:B------:R-:W-:Y:S01]  /*c5a0*/  ISETP.LT.AND P2, PT, R96, UR10, !P2 ;  /* 0x0000000a60007c0c */ /* 0x000fe2000d741270 */
[----:B------:R1:W-:Y:S01]  /*c5b0*/  @P0 STG.E.U16 desc[UR6][R20.64], R26 ;  /* 0x0000001a14000986 */ /* 0x0003e2000c101506 */
[----:B------:R-:W-:-:S02]  /*c5c0*/  ISETP.GE.AND P0, PT, R12, UR11, PT ;  /* 0x0000000b0c007c0c */ /* 0x000fc4000bf06270 */
[----:B------:R-:W-:Y:S01]  /*c5d0*/  ISETP.GE.AND P5, PT, R0, UR11, PT ;  /* 0x0000000b00007c0c */ /* 0x000fe2000bfa6270 */
[----:B0-----:R-:W-:-:S04]  /*c5e0*/  IMAD.WIDE R22, R27, 0x2, R2 ;  /* 0x000000021b167825 */ /* 0x001fc800078e0202 */
[----:B------:R-:W-:Y:S01]  /*c5f0*/  IMAD.WIDE R16, R27, 0x2, R24 ;  /* 0x000000021b107825 */ /* 0x000fe200078e0218 */
[----:B------:R0:W-:Y:S01]  /*c600*/  @P4 STG.E.U16 desc[UR6][R22.64], R13 ;  /* 0x0000000d16004986 */ /* 0x0001e2000c101506 */
[----:B-1----:R-:W-:Y:S02]  /*c610*/  PRMT R21, R13, 0x7632, R21 ;  /* 0x000076320d157816 */ /* 0x002fe40000000015 */
[----:B------:R-:W-:-:S03]  /*c620*/  IMAD.WIDE R18, R29, 0x2, R2 ;  /* 0x000000021d127825 */ /* 0x000fc600078e0202 */
[----:B------:R1:W-:Y:S01]  /*c630*/  @P1 STG.E.U16 desc[UR6][R16.64], R21 ;  /* 0x0000001510001986 */ /* 0x0003e2000c101506 */
[----:B------:R-:W-:Y:S02]  /*c640*/  VIADD R27, R29, UR8 ;  /* 0x000000081d1b7c36 */ /* 0x000fe40008000000 */
[----:B------:R-:W-:Y:S01]  /*c650*/  VIADD R8, R98, 0x18 ;  /* 0x0000001862087836 */ /* 0x000fe20000000000 */
[----:B------:R2:W-:Y:S01]  /*c660*/  @P6 STG.E.U16 desc[UR6][R18.64], R9 ;  /* 0x0000000912006986 */ /* 0x0005e2000c101506 */
[----:B------:R-:W-:Y:S01]  /*c670*/  ISETP.LT.AND P6, PT, R97, UR10, !P3 ;  /* 0x0000000a61007c0c */ /* 0x000fe2000dfc1270 */
[----:B0-----:R-:W-:Y:S01]  /*c680*/  IMAD.WIDE R12, R29, 0x2, R24 ;  /* 0x000000021d0c7825 */ /* 0x001fe200078e0218 */
[----:B------:R-:W-:Y:S02]  /*c690*/  ISETP.LT.AND P3, PT, R96, UR10, !P3 ;  /* 0x0000000a60007c0c */ /* 0x000fe4000df61270 */
[----:B------:R-:W-:Y:S01]  /*c6a0*/  PRMT R22, R14, 0x7632, R22 ;  /* 0x000076320e167816 */ /* 0x000fe20000000016 */
[----:B------:R-:W-:Y:S01]  /*c6b0*/  VIADD R0, R98, 0x17 ;  /* 0x0000001762007836 */ /* 0x000fe20000000000 */
[----:B------:R-:W-:Y:S01]  /*c6c0*/  ISETP.GE.AND P1, PT, R8, UR11, PT ;  /* 0x0000000b08007c0c */ /* 0x000fe2000bf26270 */
[----:B-1----:R-:W-:-:S03]  /*c6d0*/  IMAD.WIDE R20, R27, 0x2, R2 ;  /* 0x000000021b147825 */ /* 0x002fc600078e0202 */
[----:B------:R-:W-:Y:S01]  /*c6e0*/  ISETP.GE.AND P4, PT, R0, UR11, PT ;  /* 0x0000000b00007c0c */ /* 0x000fe2000bf86270 */
[----:B------:R-:W-:Y:S01]  /*c6f0*/  IMAD.WIDE R16, R27, 0x2, R24 ;  /* 0x000000021b107825 */ /* 0x000fe200078e0218 */
[----:B--2---:R-:W-:-:S03]  /*c700*/  PRMT R19, R9, 0x7632, R19 ;  /* 0x0000763209137816 */ /* 0x004fc60000000013 */
[----:B------:R-:W-:Y:S02]  /*c710*/  VIADD R27, R27, UR8 ;  /* 0x000000081b1b7c36 */ /* 0x000fe40008000000 */
[----:B------:R0:W-:Y:S01]  /*c720*/  @P2 STG.E.U16 desc[UR6][R12.64], R19 ;  /* 0x000000130c002986 */ /* 0x0001e2000c101506 */
[----:B------:R-:W-:Y:S02]  /*c730*/  VIADD R0, R98, 0x19 ;  /* 0x0000001962007836 */ /* 0x000fe40000000000 */
[----:B------:R-:W-:Y:S01]  /*c740*/  IMAD.WIDE R8, R27, 0x2, R2 ;  /* 0x000000021b087825 */ /* 0x000fe200078e0202 */
[----:B------:R1:W-:Y:S01]  /*c750*/  @P6 STG.E.U16 desc[UR6][R20.64], R14 ;  /* 0x0000000e14006986 */ /* 0x0003e2000c101506 */
[----:B------:R-:W-:Y:S02]  /*c760*/  ISETP.LT.AND P6, PT, R97, UR10, !P0 ;  /* 0x0000000a61007c0c */ /* 0x000fe4000c7c1270 */
[----:B------:R-:W-:Y:S01]  /*c770*/  VIADD R23, R27, UR8 ;  /* 0x000000081b177c36 */ /* 0x000fe20008000000 */
[----:B------:R2:W-:Y:S01]  /*c780*/  @P3 STG.E.U16 desc[UR6][R16.64], R22 ;  /* 0x0000001610003986 */ /* 0x0005e2000c101506 */
[----:B------:R-:W-:-:S02]  /*c790*/  ISETP.LT.AND P3, PT, R97, UR10, !P5 ;  /* 0x0000000a61007c0c */ /* 0x000fc4000ef61270 */
[C---:B------:R-:W-:Y:S01]  /*c7a0*/  ISETP.LT.AND P5, PT, R96.reuse, UR10, !P5 ;  /* 0x0000000a60007c0c */ /* 0x040fe2000efa1270 */
[--C-:B0-----:R-:W-:Y:S01]  /*c7b0*/  IMAD.WIDE R12, R27, 0x2, R24.reuse ;  /* 0x000000021b0c7825 */ /* 0x101fe200078e0218 */
[----:B------:R-:W-:Y:S02]  /*c7c0*/  ISETP.LT.AND P0, PT, R96, UR10, !P0 ;  /* 0x0000000a60007c0c */ /* 0x000fe4000c701270 */
[----:B------:R-:W-:Y:S01]  /*c7d0*/  ISETP.GE.AND P2, PT, R0, UR11, PT ;  /* 0x0000000b00007c0c */ /* 0x000fe2000bf46270 */
[----:B------:R-:W-:Y:S01]  /*c7e0*/  IMAD.WIDE R18, R23, 0x2, R24 ;  /* 0x0000000217127825 */ /* 0x000fe200078e0218 */
[----:B-1----:R-:W-:-:S03]  /*c7f0*/  PRMT R14, R10, 0x7632, R14 ;  /* 0x000076320a0e7816 */ /* 0x002fc6000000000e */
[----:B--2---:R-:W-:Y:S01]  /*c800*/  IMAD.WIDE R16, R23, 0x2, R2 ;  /* 0x0000000217107825 */ /* 0x004fe200078e0202 */
[----:B------:R-:W-:Y:S01]  /*c810*/  PRMT R22, R15, 0x7632, R22 ;  /* 0x000076320f167816 */ /* 0x000fe20000000016 */
[----:B------:R0:W-:Y:S02]  /*c820*/  @P3 STG.E.U16 desc[UR6][R8.64], R10 ;  /* 0x0000000a08003986 */ /* 0x0001e4000c101506 */
[----:B------:R-:W-:Y:S02]  /*c830*/  VIADD R23, R23, UR8 ;  /* 0x0000000817177c36 */ /* 0x000fe40008000000 */
[----:B------:R1:W-:Y:S01]  /*c840*/  @P5 STG.E.U16 desc[UR6][R12.64], R14 ;  /* 0x0000000e0c005986 */ /* 0x0003e2000c101506 */
[----:B------:R-:W-:Y:S01]  /*c850*/  ISETP.LT.AND P5, PT, R97, UR10, !P4 ;  /* 0x0000000a61007c0c */ /* 0x000fe2000e7a1270 */
[----:B------:R-:W-:Y:S01]  /*c860*/  VIADD R21, R23, UR8 ;  /* 0x0000000817157c36 */ /* 0x000fe20008000000 */
[----:B------:R-:W-:Y:S01]  /*c870*/  ISETP.LT.AND P4, PT, R96, UR10, !P4 ;  /* 0x0000000a60007c0c */ /* 0x000fe2000e781270 */
[----:B------:R2:W-:Y:S01]  /*c880*/  @P6 STG.E.U16 desc[UR6][R16.64], R15 ;  /* 0x0000000f10006986 */ /* 0x0005e2000c101506 */
[----:B------:R-:W-:Y:S01]  /*c890*/  ISETP.LT.AND P6, PT, R97, UR10, !P1 ;  /* 0x0000000a61007c0c */ /* 0x000fe2000cfc1270 */
[----:B------:R-:W-:Y:S01]  /*c8a0*/  VIADD R0, R98, 0x1a ;  /* 0x0000001a62007836 */ /* 0x000fe20000000000 */
[----:B------:R-:W-:Y:S01]  /*c8b0*/  ISETP.LT.AND P1, PT, R96, UR10, !P1 ;  /* 0x0000000a60007c0c */ /* 0x000fe2000cf21270 */
[----:B0-----:R-:W-:Y:S01]  /*c8c0*/  IMAD.WIDE R8, R23, 0x2, R2 ;  /* 0x0000000217087825 */ /* 0x001fe200078e0202 */
[----:B------:R-:W-:Y:S01]  /*c8d0*/  PRMT R10, R11, 0x7632, R10 ;  /* 0x000076320b0a7816 */ /* 0x000fe2000000000a */
[----:B------:R-:W-:Y:S01]  /*c8e0*/  @P0 STG.E.U16 desc[UR6][R18.64], R22 ;  /* 0x0000001612000986 */ /* 0x000fe2000c101506 */
[----:B------:R-:W-:Y:S01]  /*c8f0*/  ISETP.GE.AND P3, PT, R0, UR11, PT ;  /* 0x0000000b00007c0c */ /* 0x000fe2000bf66270 */
[----:B-1----:R-:W-:-:S02]  /*c900*/  IMAD.WIDE R12, R23, 0x2, R24 ;  /* 0x00000002170c7825 */ /* 0x002fc400078e0218 */
[----:B------:R0:W-:Y:S02]  /*c910*/  @P5 STG.E.U16 desc[UR6][R8.64], R11 ;  /* 0x0000000b08005986 */ /* 0x0001e4000c101506 */
[----:B--2---:R-:W-:Y:S02]  /*c920*/  IMAD.WIDE R14, R21, 0x2, R2 ;  /* 0x00000002150e7825 */ /* 0x004fe400078e0202 */
[----:B------:R1:W-:Y:S01]  /*c930*/  @P4 STG.E.U16 desc[UR6][R12.64], R10 ;  /* 0x0000000a0c004986 */ /* 0x0003e2000c101506 */
[----:B------:R-:W-:Y:S01]  /*c940*/  ISETP.LT.AND P4, PT, R97, UR10, !P2 ;  /* 0x0000000a61007c0c */ /* 0x000fe2000d781270 */
[----:B------:R-:W-:Y:S01]  /*c950*/  IMAD.WIDE R16, R21, 0x2, R24 ;  /* 0x0000000215107825 */ /* 0x000fe200078e0218 */
[C---:B------:R-:W-:Y:S01]  /*c960*/  ISETP.LT.AND P2, PT, R96.reuse, UR10, !P2 ;  /* 0x0000000a60007c0c */ /* 0x040fe2000d741270 */
[----:B---3--:R4:W-:Y:S01]  /*c970*/  @P6 STG.E.U16 desc[UR6][R14.64], R4 ;  /* 0x000000040e006986 */ /* 0x0089e2000c101506 */
[----:B------:R-:W-:Y:S01]  /*c980*/  ISETP.LT.AND P6, PT, R97, UR10, !P3 ;  /* 0x0000000a61007c0c */ /* 0x000fe2000dfc1270 */
[----:B------:R-:W-:Y:S01]  /*c990*/  VIADD R21, R21, UR8 ;  /* 0x0000000815157c36 */ /* 0x000fe20008000000 */
[----:B------:R-:W-:Y:S01]  /*c9a0*/  ISETP.LT.AND P3, PT, R96, UR10, !P3 ;  /* 0x0000000a60007c0c */ /* 0x000fe2000df61270 */
[----:B------:R-:W-:Y:S01]  /*c9b0*/  VIADD R20, R98, 0x1b ;  /* 0x0000001b62147836 */ /* 0x000fe20000000000 */
[----:B0-----:R-:W-:Y:S01]  /*c9c0*/  PRMT R9, R4, 0x7632, R9 ;  /* 0x0000763204097816 */ /* 0x001fe20000000009 */
[----:B------:R-:W-:-:S02]  /*c9d0*/  VIADD R19, R21, UR8 ;  /* 0x0000000815137c36 */ /* 0x000fc40008000000 */
[----:B------:R-:W-:Y:S01]  /*c9e0*/  VIADD R0, R98, 0x1c ;  /* 0x0000001c62007836 */ /* 0x000fe20000000000 */
[----:B------:R-:W-:Y:S01]  /*c9f0*/  ISETP.GE.AND P0, PT, R20, UR11, PT ;  /* 0x0000000b14007c0c */ /* 0x000fe2000bf06270 */
[----:B------:R0:W-:Y:S01]  /*ca00*/  @P1 STG.E.U16 desc[UR6][R16.64], R9 ;  /* 0x0000000910001986 */ /* 0x0001e2000c101506 */
[----:B-1----:R-:W-:Y:S01]  /*ca10*/  IMAD.WIDE R10, R21, 0x2, R24 ;  /* 0x00000002150a7825 */ /* 0x002fe200078e0218 */
[----:B----4-:R-:W-:Y:S02]  /*ca20*/  PRMT R4, R40, 0x7632, R4 ;  /* 0x0000763228047816 */ /* 0x010fe40000000004 */
[----:B------:R-:W-:Y:S01]  /*ca30*/  ISETP.GE.AND P5, PT, R0, UR11, PT ;  /* 0x0000000b00007c0c */ /* 0x000fe2000bfa6270 */
[----:B------:R-:W-:Y:S01]  /*ca40*/  IMAD.WIDE R12, R19, 0x2, R2 ;  /* 0x00000002130c7825 */ /* 0x000fe200078e0202 */
[----:B------:R-:W-:-:S03]  /*ca50*/  PRMT R14, R5, 0x7632, R14 ;  /* 0x00007632050e7816 */ /* 0x000fc6000000000e */
[----:B------:R-:W-:Y:S02]  /*ca60*/  VIADD R15, R19, UR8 ;  /* 0x00000008130f7c36 */ /* 0x000fe40008000000 */
[----:B------:R-:W-:Y:S01]  /*ca70*/  VIADD R0, R98, 0x1e ;  /* 0x0000001e62007836 */ /* 0x000fe20000000000 */
[----:B0-----:R-:W-:Y:S01]  /*ca80*/  PRMT R16, R41, 0x7632, R16 ;  /* 0x0000763229107816 */ /* 0x001fe20000000010 */
[----:B------:R-:W-:-:S04]  /*ca90*/  IMAD.WIDE R8, R21, 0x2, R2 ;  /* 0x0000000215087825 */ /* 0x000fc800078e0202 */
[----:B------:R-:W-:Y:S01]  /*caa0*/  VIADD R17, R15, UR8 ;  /* 0x000000080f117c36 */ /* 0x000fe20008000000 */
[----:B------:R0:W-:Y:S01]  /*cab0*/  @P4 STG.E.U16 desc[UR6][R8.64], R40 ;  /* 0x0000002808004986 */ /* 0x0001e2000c101506 */
[----:B------:R-:W-:Y:S01]  /*cac0*/  VIADD R18, R98, 0x1d ;  /* 0x0000001d62127836 */ /* 0x000fe20000000000 */
[----:B------:R-:W-:Y:S01]  /*cad0*/  ISETP.GE.AND P4, PT, R0, UR11, PT ;  /* 0x0000000b00007c0c */ /* 0x000fe2000bf86270 */
[----:B------:R-:W-:Y:S01]  /*cae0*/  VIADD R0, R98, 0x1f ;  /* 0x0000001f62007836 */ /* 0x000fe20000000000 */
[----:B------:R1:W-:Y:S01]  /*caf0*/  @P2 STG.E.U16 desc[UR6][R10.64], R4 ;  /* 0x000000040a002986 */ /* 0x0003e2000c101506 */
[C---:B------:R-:W-:Y:S02]  /*cb00*/  ISETP.LT.AND P2, PT, R97.reuse, UR10, !P0 ;  /* 0x0000000a61007c0c */ /* 0x040fe4000c741270 */
[----:B------:R-:W-:Y:S01]  /*cb10*/  ISETP.LT.AND P0, PT, R96, UR10, !P0 ;  /* 0x0000000a60007c0c */ /* 0x000fe2000c701270 */
[----:B------:R2:W-:Y:S01]  /*cb20*/  @P6 STG.E.U16 desc[UR6][R12.64], R5 ;  /* 0x000000050c006986 */ /* 0x0005e2000c101506 */
[----:B------:R-:W-:-:S02]  /*cb30*/  ISETP.LT.AND P6, PT, R97, UR10, !P5 ;  /* 0x0000000a61007c0c */ /* 0x000fc4000efc1270 */
[----:B------:R-:W-:Y:S01]  /*cb40*/  ISETP.GE.AND P1, PT, R18, UR11, PT ;  /* 0x0000000b12007c0c */ /* 0x000fe2000bf26270 */
[----:B0-----:R-:W-:Y:S01]  /*cb50*/  IMAD.WIDE R8, R19, 0x2, R24 ;  /* 0x0000000213087825 */ /* 0x001fe200078e0218 */
[----:B------:R-:W-:-:S03]  /*cb60*/  ISETP.LT.AND P5, PT, R96, UR10, !P5 ;  /* 0x0000000a60007c0c */ /* 0x000fc6000efa1270 */
[C---:B-1----:R-:W-:Y:S01]  /*cb70*/  IMAD.WIDE R10, R15.reuse, 0x2, R2 ;  /* 0x000000020f0a7825 */ /* 0x042fe200078e0202 */
[----:B------:R0:W-:Y:S01]  /*cb80*/  @P3 STG.E.U16 desc[UR6][R8.64], R14 ;  /* 0x0000000e08003986 */ /* 0x0001e2000c101506 */
[----:B------:R-:W-:Y:S02]  /*cb90*/  ISETP.GE.AND P3, PT, R0, UR11, PT ;  /* 0x0000000b00007c0c */ /* 0x000fe4000bf66270 */
[----:B--2---:R-:W-:Y:S01]  /*cba0*/  IMAD.WIDE R4, R15, 0x2, R24 ;  /* 0x000000020f047825 */ /* 0x004fe200078e0218 */
[----:B------:R-:W-:Y:S01]  /*cbb0*/  @P2 STG.E.U16 desc[UR6][R10.64], R41 ;  /* 0x000000290a002986 */ /* 0x000fe2000c101506 */
[----:B------:R-:W-:Y:S02]  /*cbc0*/  ISETP.LT.AND P2, PT, R97, UR10, !P4 ;  /* 0x0000000a61007c0c */ /* 0x000fe4000e741270 */
[----:B------:R-:W-:Y:S01]  /*cbd0*/  IMAD.WIDE R12, R17, 0x2, R2 ;  /* 0x00000002110c7825 */ /* 0x000fe200078e0202 */
[----:B------:R1:W-:Y:S01]  /*cbe0*/  @P0 STG.E.U16 desc[UR6][R4.64], R16 ;  /* 0x0000001004000986 */ /* 0x0003e2000c101506 */
[----:B------:R-:W-:-:S02]  /*cbf0*/  ISETP.LT.AND P4, PT, R96, UR10, !P4 ;  /* 0x0000000a60007c0c */ /* 0x000fc4000e781270 */
[----:B------:R-:W-:Y:S01]  /*cc00*/  VIADD R15, R17, UR8 ;  /* 0x00000008110f7c36 */ /* 0x000fe20008000000 */
[----:B------:R2:W-:Y:S01]  /*cc10*/  @P6 STG.E.U16 desc[UR6][R12.64], R6 ;  /* 0x000000060c006986 */ /* 0x0005e2000c101506 */
[----:B------:R-:W-:Y:S02]  /*cc20*/  ISETP.LT.AND P6, PT, R97, UR10, !P1 ;  /* 0x0000000a61007c0c */ /* 0x000fe4000cfc1270 */
[C---:B------:R-:W-:Y:S01]  /*cc30*/  ISETP.LT.AND P1, PT, R96.reuse, UR10, !P1 ;  /* 0x0000000a60007c0c */ /* 0x040fe2000cf21270 */
[----:B------:R-:W-:Y:S01]  /*cc40*/  VIADD R19, R15, UR8 ;  /* 0x000000080f137c36 */ /* 0x000fe20008000000 */
[----:B------:R-:W-:Y:S01]  /*cc50*/  ISETP.LT.AND P0, PT, R97, UR10, !P3 ;  /* 0x0000000a61007c0c */ /* 0x000fe2000df01270 */
[----:B0-----:R-:W-:Y:S01]  /*cc60*/  IMAD.WIDE R8, R15, 0x2, R2 ;  /* 0x000000020f087825 */ /* 0x001fe200078e0202 */
[----:B------:R-:W-:Y:S02]  /*cc70*/  ISETP.LT.AND P3, PT, R96, UR10, !P3 ;  /* 0x0000000a60007c0c */ /* 0x000fe4000df61270 */
[----:B------:R-:W-:Y:S01]  /*cc80*/  PRMT R0, R6, 0x7632, R0 ;  /* 0x0000763206007816 */ /* 0x000fe20000000000 */
[----:B-1----:R-:W-:Y:S01]  /*cc90*/  IMAD.WIDE R4, R17, 0x2, R24 ;  /* 0x0000000211047825 */ /* 0x002fe200078e0218 */
[----:B------:R-:W-:-:S02]  /*cca0*/  PRMT R16, R7, 0x7632, R16 ;  /* 0x0000763207107816 */ /* 0x000fc40000000010 */
[----:B--2---:R-:W-:Y:S01]  /*ccb0*/  PRMT R6, R42, 0x7632, R6 ;  /* 0x000076322a067816 */ /* 0x004fe20000000006 */
[----:B------:R-:W-:Y:S01]  /*ccc0*/  VIADD R17, R19, UR8 ;  /* 0x0000000813117c36 */ /* 0x000fe20008000000 */
[----:B------:R0:W-:Y:S01]  /*ccd0*/  @P5 STG.E.U16 desc[UR6][R4.64], R0 ;  /* 0x0000000004005986 */ /* 0x0001e2000c101506 */
[----:B------:R-:W-:-:S03]  /*cce0*/  IMAD.WIDE R10, R15, 0x2, R24 ;  /* 0x000000020f0a7825 */ /* 0x000fc600078e0218 */
        /* <DEDUP_REMOVED lines=9> */
[----:B------:R-:W-:Y:S05]  /*cd80*/  @!P3 EXIT ;  /* 0x000000000000b94d */ /* 0x000fea0003800000 */
[----:B0-----:R-:W-:-:S05]  /*cd90*/  PRMT R12, R43, 0x7632, R12 ;  /* 0x000076322b0c7816 */ /* 0x001fca000000000c */
[----:B------:R-:W-:Y:S01]  /*cda0*/  STG.E.U16 desc[UR6][R24.64], R12 ;  /* 0x0000000c18007986 */ /* 0x000fe2000c101506 */
[----:B------:R-:W-:Y:S05]  /*cdb0*/  EXIT ;  /* 0x000000000000794d */ /* 0x000fea0003800000 */
.L_x_2:
[----:B------:R-:W-:-:S00]  /*cdc0*/  BRA `(.L_x_2) ;  /* 0xfffffffc00fc7947 */ /* 0x000fc0000383ffff */
[----:B------:R-:W-:-:S00]  /*cdd0*/  NOP ;  /* 0x0000000000007918 */ /* 0x000fc00000000000 */
        /* <DEDUP_REMOVED lines=10> */
.L_x_3:


//--------------------- .nv.shared.matmul_kernel  --------------------------
	.section	.nv.shared.matmul_kernel,"aw",@nobits
	.sectionflags	@""
	.align	16
	.zero		1024


//--------------------- .nv.shared.reserved.0     --------------------------
	.section	.nv.shared.reserved.0,"aw",@nobits
	.weak		__nv_reservedSMEM_offset_0_alias
	.size		__nv_reservedSMEM_offset_0_alias, 0, 0
	.other		__nv_reservedSMEM_offset_0_alias,@"STO_CUDA_RESERVED_SHARED STV_DEFAULT"
__nv_reservedSMEM_offset_0_alias:
	.zero		0


//--------------------- .nv.constant0.matmul_kernel --------------------------
	.section	.nv.constant0.matmul_kernel,"a",@progbits
	.sectionflags	@""
	.align	4
.nv.constant0.matmul_kernel:
	.zero		608


//--------------------- SYMBOLS --------------------------

	.type		.nv.reservedSmem.offset0,@object
	.size		.nv.reservedSmem.offset0,0x4
